// auto-generated by cutlass_sweep.conv — config: {"arch": "sm_90", "cluster_m": 2, "cluster_n": 1, "conv_kind": "fprop", "dtype": "bf16", "ndim": 3, "tile_k": 64, "tile_m": 128, "tile_n": 64}
#include "cutlass/cutlass.h"
#include "cute/tensor.hpp"
#include "cutlass/kernel_hardware_info.hpp"
#include "cutlass/conv/convolution.h"
#include "cutlass/conv/dispatch_policy.hpp"
#include "cutlass/conv/collective/collective_builder.hpp"
#include "cutlass/conv/kernel/conv_universal.hpp"
#include "cutlass/conv/device/conv_universal_adapter.hpp"
#include "cutlass/epilogue/collective/collective_builder.hpp"

using namespace cute;
using Elem = cutlass::bfloat16_t;
using Acc  = float;
using LayoutAB = cutlass::layout::TensorNDHWC;
using LayoutC  = cutlass::layout::TensorNDHWC;
constexpr auto ConvOp = cutlass::conv::Operator::kFprop;
using TileShape    = Shape<_128, _64, Shape<_64>>;
using ClusterShape = Shape<_2, _1, _1>;

using CollectiveEpilogue = typename cutlass::epilogue::collective::CollectiveBuilder<
    cutlass::arch::Sm90, cutlass::arch::OpClassTensorOp,
    TileShape, ClusterShape,
    cutlass::epilogue::collective::EpilogueTileAuto,
    Acc, Acc,
    Elem, LayoutC, 128 / cutlass::sizeof_bits<Elem>::value,
    Elem, LayoutC, 128 / cutlass::sizeof_bits<Elem>::value,
    cutlass::epilogue::collective::EpilogueScheduleAuto
  >::CollectiveOp;

using CollectiveMainloop = typename cutlass::conv::collective::CollectiveBuilder<
    cutlass::arch::Sm90, cutlass::arch::OpClassTensorOp, ConvOp,
    Elem, LayoutAB, 128 / cutlass::sizeof_bits<Elem>::value,
    Elem, LayoutAB, 128 / cutlass::sizeof_bits<Elem>::value,
    Acc,
    TileShape, ClusterShape,
    cutlass::conv::collective::StageCountAutoCarveout<
        static_cast<int>(sizeof(typename CollectiveEpilogue::SharedStorage))>,
    cutlass::conv::collective::KernelScheduleAuto
  >::CollectiveOp;

using ProblemShape = cutlass::conv::ConvProblemShape<
    ConvOp, CollectiveMainloop::DispatchPolicy::NumSpatialDimensions>;
using ConvKernel = cutlass::conv::kernel::ConvUniversal<
    ProblemShape, CollectiveMainloop, CollectiveEpilogue>;
using Conv = cutlass::conv::device::ConvUniversalAdapter<ConvKernel>;

auto* _anchor = &cutlass::device_kernel<ConvKernel>;


// ===== COMPILED SASS (sm_90a) =====

	.target	sm_90a

	.elftype	@"ET_EXEC"


//--------------------- .note.nv.tkinfo           --------------------------
	.section	.note.nv.tkinfo,"",@"SHT_NOTE"
	.sectionflags	@"SHF_NOTE_NV_TKINFO"
	.tkinfo
        /*0018*/ 	.word	0x00000002
        /*0030*/ 	.string	""
        /*0030*/ 	.string	"ptxas"
        /*0030*/ 	.string	"Cuda compilation tools, release 13.0, V13.0.88"
        /*0030*/ 	.string	"Build cuda_13.0.r13.0/compiler.36424714_0"
        /*0030*/ 	.string	"-arch sm_90a -m 64 "



//--------------------- .note.nv.cuinfo           --------------------------
	.section	.note.nv.cuinfo,"",@"SHT_NOTE"
	.sectionflags	@"SHF_NOTE_NV_CUINFO"
        /*0018*/ 	.short	0x0002
        /*001a*/ 	.short	0x005a
        /*001c*/ 	.short	0x0082
	.zero		2


//--------------------- .nv.info                  --------------------------
	.section	.nv.info,"",@"SHT_CUDA_INFO"
	.align	4


	//----- nvinfo : EIATTR_REGCOUNT
	.align		4
        /*0000*/ 	.byte	0x04, 0x2f
        /*0002*/ 	.short	(.L_12 - .L_11)
	.align		4
.L_11:
        /*0004*/ 	.word	index@(_ZN7cutlass13device_kernelINS_4conv6kernel13ConvUniversalINS1_16ConvProblemShapeILNS1_8OperatorE0ELi3EEENS1_10collective14CollectiveConvINS1_46MainloopSm90TmaGmmaWarpSpecializedImplicitGemmILS5_0ELi9ELi3EN4cute5tupleIJNSA_1CILi2EEENSC_ILi1EEESE_EEENS1_36KernelImplicitTmaWarpSpecializedSm90ELi1EEENSB_IJNSC_ILi128EEENSC_ILi64EEENSB_IJSJ_EEEEEENS_10bfloat16_tESM_NSA_8TiledMMAINSA_8MMA_AtomIJNSA_4SM904GMMA27MMA_64x64x16_F32BF16BF16_SSILNSQ_5MajorE0ELSS_0ELNSQ_7ScaleInE1ELST_1EEEEEENSA_6LayoutINSB_IJSE_SE_SE_EEENSB_IJNSC_ILi0EEESY_SY_EEEEENSB_IJNSA_10UnderscoreES11_S11_EEEEENS7_6detail26Sm90ImplicitGemmTileTraitsINSA_20SM90_TMA_LOAD_IM2COLENSA_14ComposedLayoutINSA_7SwizzleILi3ELi4ELi3EEENSA_18smem_ptr_flag_bitsILi16EEENSW_INSB_IJNSB_IJNSC_ILi8EEENSC_ILi16EEEEEENSB_IJSJ_SE_EEENSB_IJSE_NSC_ILi9EEEEEEEEENSB_IJNSB_IJSJ_NSC_ILi512EEEEEENSB_IJSE_SY_EEENSB_IJSY_NSC_ILi8192EEEEEEEEEEEEEvEENS15_INSA_23SM90_TMA_LOAD_MULTICASTENS17_IS19_S1B_NSW_INSB_IJNSB_IJS1C_S1C_EEES1F_S1H_EEENSB_IJS1K_S1L_NSB_IJSY_NSC_ILi4096EEEEEEEEEEEEEvEEEENS_8epilogue10collective6detail29Sm90TmaWarpSpecializedAdapterINS23_15DefaultEpilogueISM_NSB_IJNSB_IJllllEEESE_SY_EEES28_NS22_6thread17LinearCombinationISM_Li1EffLNS29_9ScaleType4KindE0ELNS_15FloatRoundStyleE2ESM_EENS_4gemm15EpilogueDefaultEEEEEvvEEEEvNT_6ParamsE)
        /*0008*/ 	.word	0x0000005a


	//----- nvinfo : EIATTR_FRAME_SIZE
	.align		4
.L_12:
        /*000c*/ 	.byte	0x04, 0x11
        /*000e*/ 	.short	(.L_14 - .L_13)
	.align		4
.L_13:
        /*0010*/ 	.word	index@(_ZN7cutlass13device_kernelINS_4conv6kernel13ConvUniversalINS1_16ConvProblemShapeILNS1_8OperatorE0ELi3EEENS1_10collective14CollectiveConvINS1_46MainloopSm90TmaGmmaWarpSpecializedImplicitGemmILS5_0ELi9ELi3EN4cute5tupleIJNSA_1CILi2EEENSC_ILi1EEESE_EEENS1_36KernelImplicitTmaWarpSpecializedSm90ELi1EEENSB_IJNSC_ILi128EEENSC_ILi64EEENSB_IJSJ_EEEEEENS_10bfloat16_tESM_NSA_8TiledMMAINSA_8MMA_AtomIJNSA_4SM904GMMA27MMA_64x64x16_F32BF16BF16_SSILNSQ_5MajorE0ELSS_0ELNSQ_7ScaleInE1ELST_1EEEEEENSA_6LayoutINSB_IJSE_SE_SE_EEENSB_IJNSC_ILi0EEESY_SY_EEEEENSB_IJNSA_10UnderscoreES11_S11_EEEEENS7_6detail26Sm90ImplicitGemmTileTraitsINSA_20SM90_TMA_LOAD_IM2COLENSA_14ComposedLayoutINSA_7SwizzleILi3ELi4ELi3EEENSA_18smem_ptr_flag_bitsILi16EEENSW_INSB_IJNSB_IJNSC_ILi8EEENSC_ILi16EEEEEENSB_IJSJ_SE_EEENSB_IJSE_NSC_ILi9EEEEEEEEENSB_IJNSB_IJSJ_NSC_ILi512EEEEEENSB_IJSE_SY_EEENSB_IJSY_NSC_ILi8192EEEEEEEEEEEEEvEENS15_INSA_23SM90_TMA_LOAD_MULTICASTENS17_IS19_S1B_NSW_INSB_IJNSB_IJS1C_S1C_EEES1F_S1H_EEENSB_IJS1K_S1L_NSB_IJSY_NSC_ILi4096EEEEEEEEEEEEEvEEEENS_8epilogue10collective6detail29Sm90TmaWarpSpecializedAdapterINS23_15DefaultEpilogueISM_NSB_IJNSB_IJllllEEESE_SY_EEES28_NS22_6thread17LinearCombinationISM_Li1EffLNS29_9ScaleType4KindE0ELNS_15FloatRoundStyleE2ESM_EENS_4gemm15EpilogueDefaultEEEEEvvEEEEvNT_6ParamsE)
        /*0014*/ 	.word	0x00000000


	//----- nvinfo : EIATTR_MIN_STACK_SIZE
	.align		4
.L_14:
        /*0018*/ 	.byte	0x04, 0x12
        /*001a*/ 	.short	(.L_16 - .L_15)
	.align		4
.L_15:
        /*001c*/ 	.word	index@(_ZN7cutlass13device_kernelINS_4conv6kernel13ConvUniversalINS1_16ConvProblemShapeILNS1_8OperatorE0ELi3EEENS1_10collective14CollectiveConvINS1_46MainloopSm90TmaGmmaWarpSpecializedImplicitGemmILS5_0ELi9ELi3EN4cute5tupleIJNSA_1CILi2EEENSC_ILi1EEESE_EEENS1_36KernelImplicitTmaWarpSpecializedSm90ELi1EEENSB_IJNSC_ILi128EEENSC_ILi64EEENSB_IJSJ_EEEEEENS_10bfloat16_tESM_NSA_8TiledMMAINSA_8MMA_AtomIJNSA_4SM904GMMA27MMA_64x64x16_F32BF16BF16_SSILNSQ_5MajorE0ELSS_0ELNSQ_7ScaleInE1ELST_1EEEEEENSA_6LayoutINSB_IJSE_SE_SE_EEENSB_IJNSC_ILi0EEESY_SY_EEEEENSB_IJNSA_10UnderscoreES11_S11_EEEEENS7_6detail26Sm90ImplicitGemmTileTraitsINSA_20SM90_TMA_LOAD_IM2COLENSA_14ComposedLayoutINSA_7SwizzleILi3ELi4ELi3EEENSA_18smem_ptr_flag_bitsILi16EEENSW_INSB_IJNSB_IJNSC_ILi8EEENSC_ILi16EEEEEENSB_IJSJ_SE_EEENSB_IJSE_NSC_ILi9EEEEEEEEENSB_IJNSB_IJSJ_NSC_ILi512EEEEEENSB_IJSE_SY_EEENSB_IJSY_NSC_ILi8192EEEEEEEEEEEEEvEENS15_INSA_23SM90_TMA_LOAD_MULTICASTENS17_IS19_S1B_NSW_INSB_IJNSB_IJS1C_S1C_EEES1F_S1H_EEENSB_IJS1K_S1L_NSB_IJSY_NSC_ILi4096EEEEEEEEEEEEEvEEEENS_8epilogue10collective6detail29Sm90TmaWarpSpecializedAdapterINS23_15DefaultEpilogueISM_NSB_IJNSB_IJllllEEESE_SY_EEES28_NS22_6thread17LinearCombinationISM_Li1EffLNS29_9ScaleType4KindE0ELNS_15FloatRoundStyleE2ESM_EENS_4gemm15EpilogueDefaultEEEEEvvEEEEvNT_6ParamsE)
        /*0020*/ 	.word	0x00000000
.L_16:


//--------------------- .nv.compat                --------------------------
	.section	.nv.compat,"",@"SHT_CUDA_COMPAT_INFO"
	.align	4
        /*0000*/ 	.byte	0x02, 0x09, 0x01, 0x00, 0x02, 0x02, 0x04, 0x00, 0x02, 0x05, 0x05, 0x00, 0x03, 0x07, 0x01, 0x01
        /*0010*/ 	.byte	0x02, 0x03, 0x01, 0x00, 0x02, 0x06, 0x01, 0x00, 0x04, 0x0b, 0x08, 0x00, 0x00, 0x00, 0x00, 0x00
        /*0020*/ 	.byte	0x00, 0x00, 0x00, 0x00


//--------------------- .nv.info._ZN7cutlass13device_kernelINS_4conv6kernel13ConvUniversalINS1_16ConvProblemShapeILNS1_8OperatorE0ELi3EEENS1_10collective14CollectiveConvINS1_46MainloopSm90TmaGmmaWarpSpecializedImplicitGemmILS5_0ELi9ELi3EN4cute5tupleIJNSA_1CILi2EEENSC_ILi1EEESE_EEENS1_36KernelImplicitTmaWarpSpecializedSm90ELi1EEENSB_IJNSC_ILi128EEENSC_ILi64EEENSB_IJSJ_EEEEEENS_10bfloat16_tESM_NSA_8TiledMMAINSA_8MMA_AtomIJNSA_4SM904GMMA27MMA_64x64x16_F32BF16BF16_SSILNSQ_5MajorE0ELSS_0ELNSQ_7ScaleInE1ELST_1EEEEEENSA_6LayoutINSB_IJSE_SE_SE_EEENSB_IJNSC_ILi0EEESY_SY_EEEEENSB_IJNSA_10UnderscoreES11_S11_EEEEENS7_6detail26Sm90ImplicitGemmTileTraitsINSA_20SM90_TMA_LOAD_IM2COLENSA_14ComposedLayoutINSA_7SwizzleILi3ELi4ELi3EEENSA_18smem_ptr_flag_bitsILi16EEENSW_INSB_IJNSB_IJNSC_ILi8EEENSC_ILi16EEEEEENSB_IJSJ_SE_EEENSB_IJSE_NSC_ILi9EEEEEEEEENSB_IJNSB_IJSJ_NSC_ILi512EEEEEENSB_IJSE_SY_EEENSB_IJSY_NSC_ILi8192EEEEEEEEEEEEEvEENS15_INSA_23SM90_TMA_LOAD_MULTICASTENS17_IS19_S1B_NSW_INSB_IJNSB_IJS1C_S1C_EEES1F_S1H_EEENSB_IJS1K_S1L_NSB_IJSY_NSC_ILi4096EEEEEEEEEEEEEvEEEENS_8epilogue10collective6detail29Sm90TmaWarpSpecializedAdapterINS23_15DefaultEpilogueISM_NSB_IJNSB_IJllllEEESE_SY_EEES28_NS22_6thread17LinearCombinationISM_Li1EffLNS29_9ScaleType4KindE0ELNS_15FloatRoundStyleE2ESM_EENS_4gemm15EpilogueDefaultEEEEEvvEEEEvNT_6ParamsE --------------------------
	.section	.nv.info._ZN7cutlass13device_kernelINS_4conv6kernel13ConvUniversalINS1_16ConvProblemShapeILNS1_8OperatorE0ELi3EEENS1_10collective14CollectiveConvINS1_46MainloopSm90TmaGmmaWarpSpecializedImplicitGemmILS5_0ELi9ELi3EN4cute5tupleIJNSA_1CILi2EEENSC_ILi1EEESE_EEENS1_36KernelImplicitTmaWarpSpecializedSm90ELi1EEENSB_IJNSC_ILi128EEENSC_ILi64EEENSB_IJSJ_EEEEEENS_10bfloat16_tESM_NSA_8TiledMMAINSA_8MMA_AtomIJNSA_4SM904GMMA27MMA_64x64x16_F32BF16BF16_SSILNSQ_5MajorE0ELSS_0ELNSQ_7ScaleInE1ELST_1EEEEEENSA_6LayoutINSB_IJSE_SE_SE_EEENSB_IJNSC_ILi0EEESY_SY_EEEEENSB_IJNSA_10UnderscoreES11_S11_EEEEENS7_6detail26Sm90ImplicitGemmTileTraitsINSA_20SM90_TMA_LOAD_IM2COLENSA_14ComposedLayoutINSA_7SwizzleILi3ELi4ELi3EEENSA_18smem_ptr_flag_bitsILi16EEENSW_INSB_IJNSB_IJNSC_ILi8EEENSC_ILi16EEEEEENSB_IJSJ_SE_EEENSB_IJSE_NSC_ILi9EEEEEEEEENSB_IJNSB_IJSJ_NSC_ILi512EEEEEENSB_IJSE_SY_EEENSB_IJSY_NSC_ILi8192EEEEEEEEEEEEEvEENS15_INSA_23SM90_TMA_LOAD_MULTICASTENS17_IS19_S1B_NSW_INSB_IJNSB_IJS1C_S1C_EEES1F_S1H_EEENSB_IJS1K_S1L_NSB_IJSY_NSC_ILi4096EEEEEEEEEEEEEvEEEENS_8epilogue10collective6detail29Sm90TmaWarpSpecializedAdapterINS23_15DefaultEpilogueISM_NSB_IJNSB_IJllllEEESE_SY_EEES28_NS22_6thread17LinearCombinationISM_Li1EffLNS29_9ScaleType4KindE0ELNS_15FloatRoundStyleE2ESM_EENS_4gemm15EpilogueDefaultEEEEEvvEEEEvNT_6ParamsE,"",@"SHT_CUDA_INFO"
	.sectionflags	@""
	.align	4


	//----- nvinfo : EIATTR_CUDA_API_VERSION
	.align		4
        /*0000*/ 	.byte	0x04, 0x37
        /*0002*/ 	.short	(.L_18 - .L_17)
.L_17:
        /*0004*/ 	.word	0x00000082


	//----- nvinfo : EIATTR_KPARAM_INFO
	.align		4
.L_18:
        /*0008*/ 	.byte	0x04, 0x17
        /*000a*/ 	.short	(.L_20 - .L_19)
.L_19:
        /*000c*/ 	.word	0x00000000
        /*0010*/ 	.short	0x0000
        /*0012*/ 	.short	0x0070
        /*0014*/ 	.byte	0x00, 0xf0, 0x01, 0x10


	//----- nvinfo : EIATTR_SPARSE_MMA_MASK
	.align		4
.L_20:
        /*0018*/ 	.byte	0x03, 0x50
        /*001a*/ 	.short	0x0000


	//----- nvinfo : EIATTR_MAXREG_COUNT
	.align		4
        /*001c*/ 	.byte	0x03, 0x1b
        /*001e*/ 	.short	0x00ff


	//----- nvinfo : EIATTR_NUM_BARRIERS
	.align		4
        /*0020*/ 	.byte	0x02, 0x4c
        /*0022*/ 	.byte	0x01
	.zero		1


	//----- nvinfo : EIATTR_MERCURY_ISA_VERSION
	.align		4
        /*0024*/ 	.byte	0x03, 0x5f
        /*0026*/ 	.short	0x0101


	//----- nvinfo : EIATTR_COOP_GROUP_MASK_REGIDS
	.align		4
        /*0028*/ 	.byte	0x04, 0x29
        /*002a*/ 	.short	(.L_22 - .L_21)


	//   ....[0]....
.L_21:
        /*002c*/ 	.word	0xffffffff


	//   ....[1]....
        /*0030*/ 	.word	0xffffffff


	//   ....[2]....
        /*0034*/ 	.word	0xffffffff


	//   ....[3]....
        /*0038*/ 	.word	0xffffffff


	//----- nvinfo : EIATTR_COOP_GROUP_INSTR_OFFSETS
	.align		4
.L_22:
        /*003c*/ 	.byte	0x04, 0x28
        /*003e*/ 	.short	(.L_24 - .L_23)


	//   ....[0]....
.L_23:
        /*0040*/ 	.word	0x00000070


	//   ....[1]....
        /*0044*/ 	.word	0x00000080


	//   ....[2]....
        /*0048*/ 	.word	0x00000140


	//   ....[3]....
        /*004c*/ 	.word	0x00000770


	//----- nvinfo : EIATTR_MBARRIER_INSTR_OFFSETS
	.align		4
.L_24:
        /*0050*/ 	.byte	0x04, 0x39
        /*0052*/ 	.short	(.L_26 - .L_25)


	//   ....[0]....
.L_25:
        /*0054*/ 	.word	0x00000310
        /*0058*/ 	.word	0x000000ff
        /*005c*/ 	.word	0x00036000
        /*0060*/ 	.short	0x0100
        /*0062*/ 	.byte	0x08
	.zero		1


	//   ....[1]....
        /*0064*/ 	.word	0x00000320
        /*0068*/ 	.word	0x000000ff
        /*006c*/ 	.word	0x00036048
        /*0070*/ 	.short	0x0100
        /*0072*/ 	.byte	0x08
	.zero		1


	//   ....[2]....
        /*0074*/ 	.word	0x00000330
        /*0078*/ 	.word	0x000000ff
        /*007c*/ 	.word	0x00036008
        /*0080*/ 	.short	0x0100
        /*0082*/ 	.byte	0x08
	.zero		1


	//   ....[3]....
        /*0084*/ 	.word	0x00000340
        /*0088*/ 	.word	0x000000ff
        /*008c*/ 	.word	0x00036050
        /*0090*/ 	.short	0x0100
        /*0092*/ 	.byte	0x08
	.zero		1


	//   ....[4]....
        /*0094*/ 	.word	0x00000350
        /*0098*/ 	.word	0x000000ff
        /*009c*/ 	.word	0x00036010
        /*00a0*/ 	.short	0x0100
        /*00a2*/ 	.byte	0x08
	.zero		1


	//   ....[5]....
        /*00a4*/ 	.word	0x00000360
        /*00a8*/ 	.word	0x000000ff
        /*00ac*/ 	.word	0x00036058
        /*00b0*/ 	.short	0x0100
        /*00b2*/ 	.byte	0x08
	.zero		1


	//   ....[6]....
        /*00b4*/ 	.word	0x00000370
        /*00b8*/ 	.word	0x000000ff
        /*00bc*/ 	.word	0x00036018
        /*00c0*/ 	.short	0x0100
        /*00c2*/ 	.byte	0x08
	.zero		1


	//   ....[7]....
        /*00c4*/ 	.word	0x00000380
        /*00c8*/ 	.word	0x000000ff
        /*00cc*/ 	.word	0x00036060
        /*00d0*/ 	.short	0x0100
        /*00d2*/ 	.byte	0x08
	.zero		1


	//   ....[8]....
        /*00d4*/ 	.word	0x00000390
        /*00d8*/ 	.word	0x000000ff
        /*00dc*/ 	.word	0x00036020
        /*00e0*/ 	.short	0x0100
        /*00e2*/ 	.byte	0x08
	.zero		1


	//   ....[9]....
        /*00e4*/ 	.word	0x000003a0
        /*00e8*/ 	.word	0x000000ff
        /*00ec*/ 	.word	0x00036068
        /*00f0*/ 	.short	0x0100
        /*00f2*/ 	.byte	0x08
	.zero		1


	//   ....[10]....
        /*00f4*/ 	.word	0x000003b0
        /*00f8*/ 	.word	0x000000ff
        /*00fc*/ 	.word	0x00036028
        /*0100*/ 	.short	0x0100
        /*0102*/ 	.byte	0x08
	.zero		1


	//   ....[11]....
        /*0104*/ 	.word	0x000003c0
        /*0108*/ 	.word	0x000000ff
        /*010c*/ 	.word	0x00036070
        /*0110*/ 	.short	0x0100
        /*0112*/ 	.byte	0x08
	.zero		1


	//   ....[12]....
        /*0114*/ 	.word	0x000003d0
        /*0118*/ 	.word	0x000000ff
        /*011c*/ 	.word	0x00036030
        /*0120*/ 	.short	0x0100
        /*0122*/ 	.byte	0x08
	.zero		1


	//   ....[13]....
        /*0124*/ 	.word	0x000003e0
        /*0128*/ 	.word	0x000000ff
        /*012c*/ 	.word	0x00036078
        /*0130*/ 	.short	0x0100
        /*0132*/ 	.byte	0x08
	.zero		1


	//   ....[14]....
        /*0134*/ 	.word	0x000003f0
        /*0138*/ 	.word	0x000000ff
        /*013c*/ 	.word	0x00036038
        /*0140*/ 	.short	0x0100
        /*0142*/ 	.byte	0x08
	.zero		1


	//   ....[15]....
        /*0144*/ 	.word	0x00000400
        /*0148*/ 	.word	0x000000ff
        /*014c*/ 	.word	0x00036080
        /*0150*/ 	.short	0x0100
        /*0152*/ 	.byte	0x08
	.zero		1


	//   ....[16]....
        /*0154*/ 	.word	0x00000410
        /*0158*/ 	.word	0x000000ff
        /*015c*/ 	.word	0x00036040
        /*0160*/ 	.short	0x0100
        /*0162*/ 	.byte	0x08
	.zero		1


	//   ....[17]....
        /*0164*/ 	.word	0x00000420
        /*0168*/ 	.word	0x000000ff
        /*016c*/ 	.word	0x00036088
        /*0170*/ 	.short	0x0100
        /*0172*/ 	.byte	0x08
	.zero		1


	//   ....[18]....
        /*0174*/ 	.word	0x00000de0
        /*0178*/ 	.word	0x00000007
        /*017c*/ 	.word	0x00036000
        /*0180*/ 	.short	0x010a
        /*0182*/ 	.byte	0x3f
	.zero		1


	//   ....[19]....
        /*0184*/ 	.word	0x00001280
        /*0188*/ 	.word	0x00000009
        /*018c*/ 	.word	0x00036000
        /*0190*/ 	.short	0x010a
        /*0192*/ 	.byte	0x3f
	.zero		1


	//   ....[20]....
        /*0194*/ 	.word	0x000015a0
        /*0198*/ 	.word	0x00000009
        /*019c*/ 	.word	0x00000000
        /*01a0*/ 	.short	0x0101
        /*01a2*/ 	.byte	0x3f
	.zero		1


	//   ....[21]....
        /*01a4*/ 	.word	0x000017d0
        /*01a8*/ 	.word	0x00000003
        /*01ac*/ 	.word	0x00000000
        /*01b0*/ 	.short	0x0101
        /*01b2*/ 	.byte	0x3f
	.zero		1


	//   ....[22]....
        /*01b4*/ 	.word	0x000065c0
        /*01b8*/ 	.word	0x0000000d
        /*01bc*/ 	.word	0x00036048
        /*01c0*/ 	.short	0x010a
        /*01c2*/ 	.byte	0x3f
	.zero		1


	//   ....[23]....
        /*01c4*/ 	.word	0x00006dd0
        /*01c8*/ 	.word	0x00000003
        /*01cc*/ 	.word	0x00000000
        /*01d0*/ 	.short	0x010a
        /*01d2*/ 	.byte	0x3f
	.zero		1


	//   ....[24]....
        /*01d4*/ 	.word	0x00006e80
        /*01d8*/ 	.word	0x00000000
        /*01dc*/ 	.word	0x00000000
        /*01e0*/ 	.short	0x010a
        /*01e2*/ 	.byte	0x3f
	.zero		1


	//   ....[25]....
        /*01e4*/ 	.word	0x00006f30
        /*01e8*/ 	.word	0x00000000
        /*01ec*/ 	.word	0x00000000
        /*01f0*/ 	.short	0x010a
        /*01f2*/ 	.byte	0x3f
	.zero		1


	//   ....[26]....
        /*01f4*/ 	.word	0x00006fe0
        /*01f8*/ 	.word	0x00000000
        /*01fc*/ 	.word	0x00000000
        /*0200*/ 	.short	0x010a
        /*0202*/ 	.byte	0x3f
	.zero		1


	//   ....[27]....
        /*0204*/ 	.word	0x00007090
        /*0208*/ 	.word	0x00000000
        /*020c*/ 	.word	0x00000000
        /*0210*/ 	.short	0x010a
        /*0212*/ 	.byte	0x3f
	.zero		1


	//   ....[28]....
        /*0214*/ 	.word	0x00007140
        /*0218*/ 	.word	0x00000000
        /*021c*/ 	.word	0x00000000
        /*0220*/ 	.short	0x010a
        /*0222*/ 	.byte	0x3f
	.zero		1


	//   ....[29]....
        /*0224*/ 	.word	0x000071f0
        /*0228*/ 	.word	0x00000000
        /*022c*/ 	.word	0x00000000
        /*0230*/ 	.short	0x010a
        /*0232*/ 	.byte	0x3f
	.zero		1


	//   ....[30]....
        /*0234*/ 	.word	0x000072a0
        /*0238*/ 	.word	0x00000000
        /*023c*/ 	.word	0x00000000
        /*0240*/ 	.short	0x010a
        /*0242*/ 	.byte	0x3f
	.zero		1


	//   ....[31]....
        /*0244*/ 	.word	0x00007350
        /*0248*/ 	.word	0x00000005
        /*024c*/ 	.word	0x00000000
        /*0250*/ 	.short	0x010a
        /*0252*/ 	.byte	0x3f
	.zero		1


	//----- nvinfo : EIATTR_NUM_MBARRIERS
	.align		4
.L_26:
        /*0254*/ 	.byte	0x03, 0x38
        /*0256*/ 	.short	0x0012


	//----- nvinfo : EIATTR_EXIT_INSTR_OFFSETS
	.align		4
        /*0258*/ 	.byte	0x04, 0x1c
        /*025a*/ 	.short	(.L_28 - .L_27)


	//   ....[0]....
.L_27:
        /*025c*/ 	.word	0x00000b10


	//   ....[1]....
        /*0260*/ 	.word	0x00001930


	//   ....[2]....
        /*0264*/ 	.word	0x00004d00


	//   ....[3]....
        /*0268*/ 	.word	0x00004d30


	//   ....[4]....
        /*026c*/ 	.word	0x00006390


	//   ....[5]....
        /*0270*/ 	.word	0x000063c0


	//   ....[6]....
        /*0274*/ 	.word	0x000063e0


	//   ....[7]....
        /*0278*/ 	.word	0x00006cc0


	//   ....[8]....
        /*027c*/ 	.word	0x00007380


	//----- nvinfo : EIATTR_MAX_THREADS
	.align		4
.L_28:
        /*0280*/ 	.byte	0x04, 0x05
        /*0282*/ 	.short	(.L_30 - .L_29)
.L_29:
        /*0284*/ 	.word	0x00000100
        /*0288*/ 	.word	0x00000001
        /*028c*/ 	.word	0x00000001


	//----- nvinfo : EIATTR_CRS_STACK_SIZE
	.align		4
.L_30:
        /*0290*/ 	.byte	0x04, 0x1e
        /*0292*/ 	.short	(.L_32 - .L_31)
.L_31:
        /*0294*/ 	.word	0x00000000


	//----- nvinfo : EIATTR_CBANK_PARAM_SIZE
	.align		4
.L_32:
        /*0298*/ 	.byte	0x03, 0x19
        /*029a*/ 	.short	0x0470


	//----- nvinfo : EIATTR_PARAM_CBANK
	.align		4
        /*029c*/ 	.byte	0x04, 0x0a
        /*029e*/ 	.short	(.L_34 - .L_33)
	.align		4
.L_33:
        /*02a0*/ 	.word	index@(.nv.constant0._ZN7cutlass13device_kernelINS_4conv6kernel13ConvUniversalINS1_16ConvProblemShapeILNS1_8OperatorE0ELi3EEENS1_10collective14CollectiveConvINS1_46MainloopSm90TmaGmmaWarpSpecializedImplicitGemmILS5_0ELi9ELi3EN4cute5tupleIJNSA_1CILi2EEENSC_ILi1EEESE_EEENS1_36KernelImplicitTmaWarpSpecializedSm90ELi1EEENSB_IJNSC_ILi128EEENSC_ILi64EEENSB_IJSJ_EEEEEENS_10bfloat16_tESM_NSA_8TiledMMAINSA_8MMA_AtomIJNSA_4SM904GMMA27MMA_64x64x16_F32BF16BF16_SSILNSQ_5MajorE0ELSS_0ELNSQ_7ScaleInE1ELST_1EEEEEENSA_6LayoutINSB_IJSE_SE_SE_EEENSB_IJNSC_ILi0EEESY_SY_EEEEENSB_IJNSA_10UnderscoreES11_S11_EEEEENS7_6detail26Sm90ImplicitGemmTileTraitsINSA_20SM90_TMA_LOAD_IM2COLENSA_14ComposedLayoutINSA_7SwizzleILi3ELi4ELi3EEENSA_18smem_ptr_flag_bitsILi16EEENSW_INSB_IJNSB_IJNSC_ILi8EEENSC_ILi16EEEEEENSB_IJSJ_SE_EEENSB_IJSE_NSC_ILi9EEEEEEEEENSB_IJNSB_IJSJ_NSC_ILi512EEEEEENSB_IJSE_SY_EEENSB_IJSY_NSC_ILi8192EEEEEEEEEEEEEvEENS15_INSA_23SM90_TMA_LOAD_MULTICASTENS17_IS19_S1B_NSW_INSB_IJNSB_IJS1C_S1C_EEES1F_S1H_EEENSB_IJS1K_S1L_NSB_IJSY_NSC_ILi4096EEEEEEEEEEEEEvEEEENS_8epilogue10collective6detail29Sm90TmaWarpSpecializedAdapterINS23_15DefaultEpilogueISM_NSB_IJNSB_IJllllEEESE_SY_EEES28_NS22_6thread17LinearCombinationISM_Li1EffLNS29_9ScaleType4KindE0ELNS_15FloatRoundStyleE2ESM_EENS_4gemm15EpilogueDefaultEEEEEvvEEEEvNT_6ParamsE)
        /*02a4*/ 	.short	0x0210
        /*02a6*/ 	.short	0x0470


	//----- nvinfo : EIATTR_SW_WAR
	.align		4
.L_34:
        /*02a8*/ 	.byte	0x04, 0x36
        /*02aa*/ 	.short	(.L_36 - .L_35)
.L_35:
        /*02ac*/ 	.word	0x00000008
.L_36:


//--------------------- .nv.callgraph             --------------------------
	.section	.nv.callgraph,"",@"SHT_CUDA_CALLGRAPH"
	.align	4
	.sectionentsize	8
	.align		4
        /*0000*/ 	.word	0x00000000
	.align		4
        /*0004*/ 	.word	0xffffffff
	.align		4
        /*0008*/ 	.word	0x00000000
	.align		4
        /*000c*/ 	.word	0xfffffffe
	.align		4
        /*0010*/ 	.word	0x00000000
	.align		4
        /*0014*/ 	.word	0xfffffffd
	.align		4
        /*0018*/ 	.word	0x00000000
	.align		4
        /*001c*/ 	.word	0xfffffffc


//--------------------- .nv.constant4             --------------------------
	.section	.nv.constant4,"a",@progbits
	.align	8
	.align		8
.nv.constant4:
        /*0000*/ 	.dword	_ZN39_INTERNAL_325a8ba4_4_k_cu_285f568b_29544cuda3std3__45__cpo5beginE
	.align		8
        /*0008*/ 	.dword	_ZN39_INTERNAL_325a8ba4_4_k_cu_285f568b_29544cuda3std3__45__cpo3endE
	.align		8
        /*0010*/ 	.dword	_ZN39_INTERNAL_325a8ba4_4_k_cu_285f568b_29544cuda3std3__45__cpo6cbeginE
	.align		8
        /*0018*/ 	.dword	_ZN39_INTERNAL_325a8ba4_4_k_cu_285f568b_29544cuda3std3__45__cpo4cendE
	.align		8
        /*0020*/ 	.dword	_ZN39_INTERNAL_325a8ba4_4_k_cu_285f568b_29544cuda3std3__441_GLOBAL__N__325a8ba4_4_k_cu_285f568b_29546ignoreE
	.align		8
        /*0028*/ 	.dword	_ZN39_INTERNAL_325a8ba4_4_k_cu_285f568b_29544cuda3std3__419piecewise_constructE
	.align		8
        /*0030*/ 	.dword	_ZN39_INTERNAL_325a8ba4_4_k_cu_285f568b_29544cuda3std3__48in_placeE
	.align		8
        /*0038*/ 	.dword	_ZN39_INTERNAL_325a8ba4_4_k_cu_285f568b_29544cuda3std6ranges3__45__cpo4swapE
	.align		8
        /*0040*/ 	.dword	_ZN39_INTERNAL_325a8ba4_4_k_cu_285f568b_29544cuda3std6ranges3__45__cpo9iter_moveE
	.align		8
        /*0048*/ 	.dword	_ZN39_INTERNAL_325a8ba4_4_k_cu_285f568b_29544cute7productE
	.align		8
        /*0050*/ 	.dword	_ZN39_INTERNAL_325a8ba4_4_k_cu_285f568b_29544cute1_E


//--------------------- .text._ZN7cutlass13device_kernelINS_4conv6kernel13ConvUniversalINS1_16ConvProblemShapeILNS1_8OperatorE0ELi3EEENS1_10collective14CollectiveConvINS1_46MainloopSm90TmaGmmaWarpSpecializedImplicitGemmILS5_0ELi9ELi3EN4cute5tupleIJNSA_1CILi2EEENSC_ILi1EEESE_EEENS1_36KernelImplicitTmaWarpSpecializedSm90ELi1EEENSB_IJNSC_ILi128EEENSC_ILi64EEENSB_IJSJ_EEEEEENS_10bfloat16_tESM_NSA_8TiledMMAINSA_8MMA_AtomIJNSA_4SM904GMMA27MMA_64x64x16_F32BF16BF16_SSILNSQ_5MajorE0ELSS_0ELNSQ_7ScaleInE1ELST_1EEEEEENSA_6LayoutINSB_IJSE_SE_SE_EEENSB_IJNSC_ILi0EEESY_SY_EEEEENSB_IJNSA_10UnderscoreES11_S11_EEEEENS7_6detail26Sm90ImplicitGemmTileTraitsINSA_20SM90_TMA_LOAD_IM2COLENSA_14ComposedLayoutINSA_7SwizzleILi3ELi4ELi3EEENSA_18smem_ptr_flag_bitsILi16EEENSW_INSB_IJNSB_IJNSC_ILi8EEENSC_ILi16EEEEEENSB_IJSJ_SE_EEENSB_IJSE_NSC_ILi9EEEEEEEEENSB_IJNSB_IJSJ_NSC_ILi512EEEEEENSB_IJSE_SY_EEENSB_IJSY_NSC_ILi8192EEEEEEEEEEEEEvEENS15_INSA_23SM90_TMA_LOAD_MULTICASTENS17_IS19_S1B_NSW_INSB_IJNSB_IJS1C_S1C_EEES1F_S1H_EEENSB_IJS1K_S1L_NSB_IJSY_NSC_ILi4096EEEEEEEEEEEEEvEEEENS_8epilogue10collective6detail29Sm90TmaWarpSpecializedAdapterINS23_15DefaultEpilogueISM_NSB_IJNSB_IJllllEEESE_SY_EEES28_NS22_6thread17LinearCombinationISM_Li1EffLNS29_9ScaleType4KindE0ELNS_15FloatRoundStyleE2ESM_EENS_4gemm15EpilogueDefaultEEEEEvvEEEEvNT_6ParamsE --------------------------
	.section	.text._ZN7cutlass13device_kernelINS_4conv6kernel13ConvUniversalINS1_16ConvProblemShapeILNS1_8OperatorE0ELi3EEENS1_10collective14CollectiveConvINS1_46MainloopSm90TmaGmmaWarpSpecializedImplicitGemmILS5_0ELi9ELi3EN4cute5tupleIJNSA_1CILi2EEENSC_ILi1EEESE_EEENS1_36KernelImplicitTmaWarpSpecializedSm90ELi1EEENSB_IJNSC_ILi128EEENSC_ILi64EEENSB_IJSJ_EEEEEENS_10bfloat16_tESM_NSA_8TiledMMAINSA_8MMA_AtomIJNSA_4SM904GMMA27MMA_64x64x16_F32BF16BF16_SSILNSQ_5MajorE0ELSS_0ELNSQ_7ScaleInE1ELST_1EEEEEENSA_6LayoutINSB_IJSE_SE_SE_EEENSB_IJNSC_ILi0EEESY_SY_EEEEENSB_IJNSA_10UnderscoreES11_S11_EEEEENS7_6detail26Sm90ImplicitGemmTileTraitsINSA_20SM90_TMA_LOAD_IM2COLENSA_14ComposedLayoutINSA_7SwizzleILi3ELi4ELi3EEENSA_18smem_ptr_flag_bitsILi16EEENSW_INSB_IJNSB_IJNSC_ILi8EEENSC_ILi16EEEEEENSB_IJSJ_SE_EEENSB_IJSE_NSC_ILi9EEEEEEEEENSB_IJNSB_IJSJ_NSC_ILi512EEEEEENSB_IJSE_SY_EEENSB_IJSY_NSC_ILi8192EEEEEEEEEEEEEvEENS15_INSA_23SM90_TMA_LOAD_MULTICASTENS17_IS19_S1B_NSW_INSB_IJNSB_IJS1C_S1C_EEES1F_S1H_EEENSB_IJS1K_S1L_NSB_IJSY_NSC_ILi4096EEEEEEEEEEEEEvEEEENS_8epilogue10collective6detail29Sm90TmaWarpSpecializedAdapterINS23_15DefaultEpilogueISM_NSB_IJNSB_IJllllEEESE_SY_EEES28_NS22_6thread17LinearCombinationISM_Li1EffLNS29_9ScaleType4KindE0ELNS_15FloatRoundStyleE2ESM_EENS_4gemm15EpilogueDefaultEEEEEvvEEEEvNT_6ParamsE,"ax",@progbits
	.align	128
.text._ZN7cutlass13device_kernelINS_4conv6kernel13ConvUniversalINS1_16ConvProblemShapeILNS1_8OperatorE0ELi3EEENS1_10collective14CollectiveConvINS1_46MainloopSm90TmaGmmaWarpSpecializedImplicitGemmILS5_0ELi9ELi3EN4cute5tupleIJNSA_1CILi2EEENSC_ILi1EEESE_EEENS1_36KernelImplicitTmaWarpSpecializedSm90ELi1EEENSB_IJNSC_ILi128EEENSC_ILi64EEENSB_IJSJ_EEEEEENS_10bfloat16_tESM_NSA_8TiledMMAINSA_8MMA_AtomIJNSA_4SM904GMMA27MMA_64x64x16_F32BF16BF16_SSILNSQ_5MajorE0ELSS_0ELNSQ_7ScaleInE1ELST_1EEEEEENSA_6LayoutINSB_IJSE_SE_SE_EEENSB_IJNSC_ILi0EEESY_SY_EEEEENSB_IJNSA_10UnderscoreES11_S11_EEEEENS7_6detail26Sm90ImplicitGemmTileTraitsINSA_20SM90_TMA_LOAD_IM2COLENSA_14ComposedLayoutINSA_7SwizzleILi3ELi4ELi3EEENSA_18smem_ptr_flag_bitsILi16EEENSW_INSB_IJNSB_IJNSC_ILi8EEENSC_ILi16EEEEEENSB_IJSJ_SE_EEENSB_IJSE_NSC_ILi9EEEEEEEEENSB_IJNSB_IJSJ_NSC_ILi512EEEEEENSB_IJSE_SY_EEENSB_IJSY_NSC_ILi8192EEEEEEEEEEEEEvEENS15_INSA_23SM90_TMA_LOAD_MULTICASTENS17_IS19_S1B_NSW_INSB_IJNSB_IJS1C_S1C_EEES1F_S1H_EEENSB_IJS1K_S1L_NSB_IJSY_NSC_ILi4096EEEEEEEEEEEEEvEEEENS_8epilogue10collective6detail29Sm90TmaWarpSpecializedAdapterINS23_15DefaultEpilogueISM_NSB_IJNSB_IJllllEEESE_SY_EEES28_NS22_6thread17LinearCombinationISM_Li1EffLNS29_9ScaleType4KindE0ELNS_15FloatRoundStyleE2ESM_EENS_4gemm15EpilogueDefaultEEEEEvvEEEEvNT_6ParamsE:
        .type           _ZN7cutlass13device_kernelINS_4conv6kernel13ConvUniversalINS1_16ConvProblemShapeILNS1_8OperatorE0ELi3EEENS1_10collective14CollectiveConvINS1_46MainloopSm90TmaGmmaWarpSpecializedImplicitGemmILS5_0ELi9ELi3EN4cute5tupleIJNSA_1CILi2EEENSC_ILi1EEESE_EEENS1_36KernelImplicitTmaWarpSpecializedSm90ELi1EEENSB_IJNSC_ILi128EEENSC_ILi64EEENSB_IJSJ_EEEEEENS_10bfloat16_tESM_NSA_8TiledMMAINSA_8MMA_AtomIJNSA_4SM904GMMA27MMA_64x64x16_F32BF16BF16_SSILNSQ_5MajorE0ELSS_0ELNSQ_7ScaleInE1ELST_1EEEEEENSA_6LayoutINSB_IJSE_SE_SE_EEENSB_IJNSC_ILi0EEESY_SY_EEEEENSB_IJNSA_10UnderscoreES11_S11_EEEEENS7_6detail26Sm90ImplicitGemmTileTraitsINSA_20SM90_TMA_LOAD_IM2COLENSA_14ComposedLayoutINSA_7SwizzleILi3ELi4ELi3EEENSA_18smem_ptr_flag_bitsILi16EEENSW_INSB_IJNSB_IJNSC_ILi8EEENSC_ILi16EEEEEENSB_IJSJ_SE_EEENSB_IJSE_NSC_ILi9EEEEEEEEENSB_IJNSB_IJSJ_NSC_ILi512EEEEEENSB_IJSE_SY_EEENSB_IJSY_NSC_ILi8192EEEEEEEEEEEEEvEENS15_INSA_23SM90_TMA_LOAD_MULTICASTENS17_IS19_S1B_NSW_INSB_IJNSB_IJS1C_S1C_EEES1F_S1H_EEENSB_IJS1K_S1L_NSB_IJSY_NSC_ILi4096EEEEEEEEEEEEEvEEEENS_8epilogue10collective6detail29Sm90TmaWarpSpecializedAdapterINS23_15DefaultEpilogueISM_NSB_IJNSB_IJllllEEESE_SY_EEES28_NS22_6thread17LinearCombinationISM_Li1EffLNS29_9ScaleType4KindE0ELNS_15FloatRoundStyleE2ESM_EENS_4gemm15EpilogueDefaultEEEEEvvEEEEvNT_6ParamsE,@function
        .size           _ZN7cutlass13device_kernelINS_4conv6kernel13ConvUniversalINS1_16ConvProblemShapeILNS1_8OperatorE0ELi3EEENS1_10collective14CollectiveConvINS1_46MainloopSm90TmaGmmaWarpSpecializedImplicitGemmILS5_0ELi9ELi3EN4cute5tupleIJNSA_1CILi2EEENSC_ILi1EEESE_EEENS1_36KernelImplicitTmaWarpSpecializedSm90ELi1EEENSB_IJNSC_ILi128EEENSC_ILi64EEENSB_IJSJ_EEEEEENS_10bfloat16_tESM_NSA_8TiledMMAINSA_8MMA_AtomIJNSA_4SM904GMMA27MMA_64x64x16_F32BF16BF16_SSILNSQ_5MajorE0ELSS_0ELNSQ_7ScaleInE1ELST_1EEEEEENSA_6LayoutINSB_IJSE_SE_SE_EEENSB_IJNSC_ILi0EEESY_SY_EEEEENSB_IJNSA_10UnderscoreES11_S11_EEEEENS7_6detail26Sm90ImplicitGemmTileTraitsINSA_20SM90_TMA_LOAD_IM2COLENSA_14ComposedLayoutINSA_7SwizzleILi3ELi4ELi3EEENSA_18smem_ptr_flag_bitsILi16EEENSW_INSB_IJNSB_IJNSC_ILi8EEENSC_ILi16EEEEEENSB_IJSJ_SE_EEENSB_IJSE_NSC_ILi9EEEEEEEEENSB_IJNSB_IJSJ_NSC_ILi512EEEEEENSB_IJSE_SY_EEENSB_IJSY_NSC_ILi8192EEEEEEEEEEEEEvEENS15_INSA_23SM90_TMA_LOAD_MULTICASTENS17_IS19_S1B_NSW_INSB_IJNSB_IJS1C_S1C_EEES1F_S1H_EEENSB_IJS1K_S1L_NSB_IJSY_NSC_ILi4096EEEEEEEEEEEEEvEEEENS_8epilogue10collective6detail29Sm90TmaWarpSpecializedAdapterINS23_15DefaultEpilogueISM_NSB_IJNSB_IJllllEEESE_SY_EEES28_NS22_6thread17LinearCombinationISM_Li1EffLNS29_9ScaleType4KindE0ELNS_15FloatRoundStyleE2ESM_EENS_4gemm15EpilogueDefaultEEEEEvvEEEEvNT_6ParamsE,(.L_x_167 - _ZN7cutlass13device_kernelINS_4conv6kernel13ConvUniversalINS1_16ConvProblemShapeILNS1_8OperatorE0ELi3EEENS1_10collective14CollectiveConvINS1_46MainloopSm90TmaGmmaWarpSpecializedImplicitGemmILS5_0ELi9ELi3EN4cute5tupleIJNSA_1CILi2EEENSC_ILi1EEESE_EEENS1_36KernelImplicitTmaWarpSpecializedSm90ELi1EEENSB_IJNSC_ILi128EEENSC_ILi64EEENSB_IJSJ_EEEEEENS_10bfloat16_tESM_NSA_8TiledMMAINSA_8MMA_AtomIJNSA_4SM904GMMA27MMA_64x64x16_F32BF16BF16_SSILNSQ_5MajorE0ELSS_0ELNSQ_7ScaleInE1ELST_1EEEEEENSA_6LayoutINSB_IJSE_SE_SE_EEENSB_IJNSC_ILi0EEESY_SY_EEEEENSB_IJNSA_10UnderscoreES11_S11_EEEEENS7_6detail26Sm90ImplicitGemmTileTraitsINSA_20SM90_TMA_LOAD_IM2COLENSA_14ComposedLayoutINSA_7SwizzleILi3ELi4ELi3EEENSA_18smem_ptr_flag_bitsILi16EEENSW_INSB_IJNSB_IJNSC_ILi8EEENSC_ILi16EEEEEENSB_IJSJ_SE_EEENSB_IJSE_NSC_ILi9EEEEEEEEENSB_IJNSB_IJSJ_NSC_ILi512EEEEEENSB_IJSE_SY_EEENSB_IJSY_NSC_ILi8192EEEEEEEEEEEEEvEENS15_INSA_23SM90_TMA_LOAD_MULTICASTENS17_IS19_S1B_NSW_INSB_IJNSB_IJS1C_S1C_EEES1F_S1H_EEENSB_IJS1K_S1L_NSB_IJSY_NSC_ILi4096EEEEEEEEEEEEEvEEEENS_8epilogue10collective6detail29Sm90TmaWarpSpecializedAdapterINS23_15DefaultEpilogueISM_NSB_IJNSB_IJllllEEESE_SY_EEES28_NS22_6thread17LinearCombinationISM_Li1EffLNS29_9ScaleType4KindE0ELNS_15FloatRoundStyleE2ESM_EENS_4gemm15EpilogueDefaultEEEEEvvEEEEvNT_6ParamsE)
        .other          _ZN7cutlass13device_kernelINS_4conv6kernel13ConvUniversalINS1_16ConvProblemShapeILNS1_8OperatorE0ELi3EEENS1_10collective14CollectiveConvINS1_46MainloopSm90TmaGmmaWarpSpecializedImplicitGemmILS5_0ELi9ELi3EN4cute5tupleIJNSA_1CILi2EEENSC_ILi1EEESE_EEENS1_36KernelImplicitTmaWarpSpecializedSm90ELi1EEENSB_IJNSC_ILi128EEENSC_ILi64EEENSB_IJSJ_EEEEEENS_10bfloat16_tESM_NSA_8TiledMMAINSA_8MMA_AtomIJNSA_4SM904GMMA27MMA_64x64x16_F32BF16BF16_SSILNSQ_5MajorE0ELSS_0ELNSQ_7ScaleInE1ELST_1EEEEEENSA_6LayoutINSB_IJSE_SE_SE_EEENSB_IJNSC_ILi0EEESY_SY_EEEEENSB_IJNSA_10UnderscoreES11_S11_EEEEENS7_6detail26Sm90ImplicitGemmTileTraitsINSA_20SM90_TMA_LOAD_IM2COLENSA_14ComposedLayoutINSA_7SwizzleILi3ELi4ELi3EEENSA_18smem_ptr_flag_bitsILi16EEENSW_INSB_IJNSB_IJNSC_ILi8EEENSC_ILi16EEEEEENSB_IJSJ_SE_EEENSB_IJSE_NSC_ILi9EEEEEEEEENSB_IJNSB_IJSJ_NSC_ILi512EEEEEENSB_IJSE_SY_EEENSB_IJSY_NSC_ILi8192EEEEEEEEEEEEEvEENS15_INSA_23SM90_TMA_LOAD_MULTICASTENS17_IS19_S1B_NSW_INSB_IJNSB_IJS1C_S1C_EEES1F_S1H_EEENSB_IJS1K_S1L_NSB_IJSY_NSC_ILi4096EEEEEEEEEEEEEvEEEENS_8epilogue10collective6detail29Sm90TmaWarpSpecializedAdapterINS23_15DefaultEpilogueISM_NSB_IJNSB_IJllllEEESE_SY_EEES28_NS22_6thread17LinearCombinationISM_Li1EffLNS29_9ScaleType4KindE0ELNS_15FloatRoundStyleE2ESM_EENS_4gemm15EpilogueDefaultEEEEEvvEEEEvNT_6ParamsE,@"STO_CUDA_ENTRY STV_DEFAULT"
_ZN7cutlass13device_kernelINS_4conv6kernel13ConvUniversalINS1_16ConvProblemShapeILNS1_8OperatorE0ELi3EEENS1_10collective14CollectiveConvINS1_46MainloopSm90TmaGmmaWarpSpecializedImplicitGemmILS5_0ELi9ELi3EN4cute5tupleIJNSA_1CILi2EEENSC_ILi1EEESE_EEENS1_36KernelImplicitTmaWarpSpecializedSm90ELi1EEENSB_IJNSC_ILi128EEENSC_ILi64EEENSB_IJSJ_EEEEEENS_10bfloat16_tESM_NSA_8TiledMMAINSA_8MMA_AtomIJNSA_4SM904GMMA27MMA_64x64x16_F32BF16BF16_SSILNSQ_5MajorE0ELSS_0ELNSQ_7ScaleInE1ELST_1EEEEEENSA_6LayoutINSB_IJSE_SE_SE_EEENSB_IJNSC_ILi0EEESY_SY_EEEEENSB_IJNSA_10UnderscoreES11_S11_EEEEENS7_6detail26Sm90ImplicitGemmTileTraitsINSA_20SM90_TMA_LOAD_IM2COLENSA_14ComposedLayoutINSA_7SwizzleILi3ELi4ELi3EEENSA_18smem_ptr_flag_bitsILi16EEENSW_INSB_IJNSB_IJNSC_ILi8EEENSC_ILi16EEEEEENSB_IJSJ_SE_EEENSB_IJSE_NSC_ILi9EEEEEEEEENSB_IJNSB_IJSJ_NSC_ILi512EEEEEENSB_IJSE_SY_EEENSB_IJSY_NSC_ILi8192EEEEEEEEEEEEEvEENS15_INSA_23SM90_TMA_LOAD_MULTICASTENS17_IS19_S1B_NSW_INSB_IJNSB_IJS1C_S1C_EEES1F_S1H_EEENSB_IJS1K_S1L_NSB_IJSY_NSC_ILi4096EEEEEEEEEEEEEvEEEENS_8epilogue10collective6detail29Sm90TmaWarpSpecializedAdapterINS23_15DefaultEpilogueISM_NSB_IJNSB_IJllllEEESE_SY_EEES28_NS22_6thread17LinearCombinationISM_Li1EffLNS29_9ScaleType4KindE0ELNS_15FloatRoundStyleE2ESM_EENS_4gemm15EpilogueDefaultEEEEEvvEEEEvNT_6ParamsE:
[----:B------:R-:W-:Y:S01]  /*0000*/  LDC R1, c[0x0][0x28] ;  /* 0x00000a00ff017b82 */ /* 0x000fe20000000800 */
[----:B------:R-:W0:Y:S01]  /*0010*/  S2R R10, SR_TID.X ;  /* 0x00000000000a7919 */ /* 0x000e220000002100 */
[----:B------:R-:W-:Y:S01]  /*0020*/  ELECT P0, URZ, PT ;  /* 0x00000000003f782f */ /* 0x000fe20003800000 */
[----:B------:R-:W-:Y:S01]  /*0030*/  BSSY B0, `(.L_x_0) ;  /* 0x0000010000007945 */ /* 0x000fe20003800000 */
[----:B------:R-:W1:Y:S01]  /*0040*/  S2R R11, SR_CTAID.X ;  /* 0x00000000000b7919 */ /* 0x000e620000002500 */
[--C-:B0-----:R-:W-:Y:S02]  /*0050*/  SHF.R.U32.HI R0, RZ, 0x5, R10.reuse ;  /* 0x00000005ff007819 */ /* 0x101fe4000001160a */
[----:B------:R-:W-:-:S03]  /*0060*/  SHF.R.U32.HI R2, RZ, 0x7, R10 ;  /* 0x00000007ff027819 */ /* 0x000fc6000001160a */
[----:B------:R-:W0:Y:S04]  /*0070*/  SHFL.IDX PT, R3, R0, RZ, 0x1f ;  /* 0x00001fff00037589 */ /* 0x000e2800000e0000 */
[----:B------:R2:W3:Y:S01]  /*0080*/  SHFL.IDX PT, R9, R2, RZ, 0x1f ;  /* 0x00001fff02097589 */ /* 0x0004e200000e0000 */
[----:B0-----:R-:W-:-:S13]  /*0090*/  ISETP.NE.OR P0, PT, R3, RZ, !P0 ;  /* 0x000000ff0300720c */ /* 0x001fda0004705670 */
[----:B-123--:R-:W-:Y:S05]  /*00a0*/  @P0 BRA `(.L_x_1) ;  /* 0x0000000000200947 */ /* 0x00efea0003800000 */
[----:B------:R-:W-:Y:S02]  /*00b0*/  ULDC.64 UR4, c[0x0][0x198] ;  /* 0x0000660000047ab9 */ /* 0x000fe40000000a00 */
[----:B------:R-:W-:Y:S02]  /*00c0*/  UIADD3 UR6, UP0, UR4, 0xf0, URZ ;  /* 0x000000f004067890 */ /* 0x000fe4000ff1e03f */
[----:B------:R-:W-:Y:S02]  /*00d0*/  UIADD3 UR4, UP1, UR4, 0x270, URZ ;  /* 0x0000027004047890 */ /* 0x000fe4000ff3e03f */
[----:B------:R-:W-:Y:S02]  /*00e0*/  UIADD3.X UR7, URZ, UR5, URZ, UP0, !UPT ;  /* 0x000000053f077290 */ /* 0x000fe400087fe43f */
[----:B------:R-:W-:-:S07]  /*00f0*/  UIADD3.X UR5, URZ, UR5, URZ, UP1, !UPT ;  /* 0x000000053f057290 */ /* 0x000fce0008ffe43f */
[----:B------:R0:W-:Y:S02]  /*0100*/  UTMACCTL.PF [UR6] ;  /* 0x00000000060079b9 */ /* 0x0001e40008040000 */
[----:B------:R0:W-:Y:S02]  /*0110*/  UTMACCTL.PF [UR4] ;  /* 0x00000000040079b9 */ /* 0x0001e40008040000 */
[----:B0-----:R-:W-:Y:S01]  /*0120*/  NOP ;  /* 0x0000000000007918 */ /* 0x001fe20000000000 */
.L_x_1:
[----:B------:R-:W-:Y:S05]  /*0130*/  BSYNC B0 ;  /* 0x0000000000007941 */ /* 0x000fea0003800000 */
.L_x_0:
[----:B------:R-:W0:Y:S01]  /*0140*/  SHFL.IDX PT, R0, R0, RZ, 0x1f ;  /* 0x00001fff00007589 */ /* 0x000e2200000e0000 */
[----:B------:R-:W-:Y:S02]  /*0150*/  SHF.R.S32.HI R5, RZ, 0x1f, R10 ;  /* 0x0000001fff057819 */ /* 0x000fe4000001140a */
[----:B------:R-:W-:Y:S01]  /*0160*/  I2FP.F32.U32 R6, R11 ;  /* 0x0000000b00067245 */ /* 0x000fe20000201000 */
[----:B------:R-:W1:Y:S01]  /*0170*/  S2R R13, SR_CTAID.Y ;  /* 0x00000000000d7919 */ /* 0x000e620000002600 */
[----:B------:R-:W-:-:S04]  /*0180*/  LEA.HI R5, R5, R10, RZ, 0x7 ;  /* 0x0000000a05057211 */ /* 0x000fc800078f38ff */
[----:B------:R-:W-:-:S05]  /*0190*/  LOP3.LUT R5, R5, 0xffffff80, RZ, 0xc0, !PT ;  /* 0xffffff8005057812 */ /* 0x000fca00078ec0ff */
[----:B------:R-:W-:-:S05]  /*01a0*/  IMAD.IADD R17, R10, 0x1, -R5 ;  /* 0x000000010a117824 */ /* 0x000fca00078e0a05 */
[----:B------:R-:W-:-:S04]  /*01b0*/  SHF.R.S32.HI R2, RZ, 0x1f, R17 ;  /* 0x0000001fff027819 */ /* 0x000fc80000011411 */
[----:B------:R-:W-:Y:S02]  /*01c0*/  LEA.HI R2, R2, R17, RZ, 0x3 ;  /* 0x0000001102027211 */ /* 0x000fe400078f18ff */
[----:B0-----:R-:W-:Y:S02]  /*01d0*/  ISETP.NE.AND P0, PT, R0, RZ, PT ;  /* 0x000000ff0000720c */ /* 0x001fe40003f05270 */
[--C-:B------:R-:W-:Y:S02]  /*01e0*/  SHF.R.S32.HI R4, RZ, 0x3, R2.reuse ;  /* 0x00000003ff047819 */ /* 0x100fe40000011402 */
[----:B------:R-:W-:Y:S02]  /*01f0*/  SHF.R.S32.HI R5, RZ, 0x1f, R2 ;  /* 0x0000001fff057819 */ /* 0x000fe40000011402 */
[----:B------:R-:W-:-:S07]  /*0200*/  SHF.R.S32.HI R7, RZ, 0x1f, R0 ;  /* 0x0000001fff077819 */ /* 0x000fce0000011400 */
[----:B-1----:R-:W-:Y:S05]  /*0210*/  @P0 BRA `(.L_x_2) ;  /* 0x00000000008c0947 */ /* 0x002fea0003800000 */
[----:B------:R-:W-:Y:S01]  /*0220*/  ELECT P0, URZ, PT ;  /* 0x00000000003f782f */ /* 0x000fe20003800000 */
[----:B------:R-:W-:-:S12]  /*0230*/  BSSY B0, `(.L_x_2) ;  /* 0x0000021000007945 */ /* 0x000fd80003800000 */
[----:B------:R-:W-:Y:S05]  /*0240*/  @!P0 BRA `(.L_x_3) ;  /* 0x00000000007c8947 */ /* 0x000fea0003800000 */
[----:B------:R-:W0:Y:S01]  /*0250*/  S2UR UR8, SR_CgaCtaId ;  /* 0x00000000000879c3 */ /* 0x000e220000008800 */
[----:B------:R-:W-:Y:S01]  /*0260*/  UMOV UR4, 0x400 ;  /* 0x0000040000047882 */ /* 0x000fe20000000000 */
[----:B------:R-:W-:Y:S01]  /*0270*/  UMOV UR5, 0x1 ;  /* 0x0000000100057882 */ /* 0x000fe20000000000 */
[----:B------:R-:W-:Y:S02]  /*0280*/  UMOV UR6, 0x2 ;  /* 0x0000000200067882 */ /* 0x000fe40000000000 */
[----:B------:R-:W-:-:S04]  /*0290*/  UIADD3 UR6, -UR6, 0x100000, URZ ;  /* 0x0010000006067890 */ /* 0x000fc8000fffe13f */
[----:B------:R-:W-:Y:S02]  /*02a0*/  USHF.L.U32 UR7, UR6, 0xb, URZ ;  /* 0x0000000b06077899 */ /* 0x000fe4000800063f */
[----:B------:R-:W-:Y:S02]  /*02b0*/  USHF.L.U32 UR6, UR6, 0x1, URZ ;  /* 0x0000000106067899 */ /* 0x000fe4000800063f */
[----:B0-----:R-:W-:Y:S02]  /*02c0*/  ULEA UR8, UR8, UR4, 0x18 ;  /* 0x0000000408087291 */ /* 0x001fe4000f8ec03f */
[----:B------:R-:W-:-:S04]  /*02d0*/  UIADD3 UR4, -UR5, 0x100000, URZ ;  /* 0x0010000005047890 */ /* 0x000fc8000fffe13f */
[----:B------:R-:W-:Y:S02]  /*02e0*/  USHF.L.U32 UR5, UR4, 0xb, URZ ;  /* 0x0000000b04057899 */ /* 0x000fe4000800063f */
[----:B------:R-:W-:Y:S01]  /*02f0*/  USHF.L.U32 UR4, UR4, 0x1, URZ ;  /* 0x0000000104047899 */ /* 0x000fe2000800063f */
[----:B------:R-:W0:Y:S11]  /*0300*/  FENCE.VIEW.ASYNC.S ;  /* 0x00000000000073c6 */ /* 0x000e360000000000 */
[----:B0-----:R0:W1:Y:S01]  /*0310*/  SYNCS.EXCH.64 URZ, [UR8+0x36000], UR4 ;  /* 0x03600004083f75b2 */ /* 0x0010620008000100 */
[----:B------:R0:W2:Y:S01]  /*0320*/  SYNCS.EXCH.64 URZ, [UR8+0x36048], UR6 ;  /* 0x03604806083f75b2 */ /* 0x0000a20008000100 */
[----:B------:R0:W3:Y:S01]  /*0330*/  SYNCS.EXCH.64 URZ, [UR8+0x36008], UR4 ;  /* 0x03600804083f75b2 */ /* 0x0000e20008000100 */
[----:B------:R0:W4:Y:S01]  /*0340*/  SYNCS.EXCH.64 URZ, [UR8+0x36050], UR6 ;  /* 0x03605006083f75b2 */ /* 0x0001220008000100 */
[----:B------:R0:W0:Y:S01]  /*0350*/  SYNCS.EXCH.64 URZ, [UR8+0x36010], UR4 ;  /* 0x03601004083f75b2 */ /* 0x0000220008000100 */
        /* <DEDUP_REMOVED lines=13> */
[----:B------:R-:W-:Y:S01]  /*0430*/  NOP ;  /* 0x0000000000007918 */ /* 0x000fe20000000000 */
.L_x_3:
[----:B0-----:R-:W-:Y:S05]  /*0440*/  BSYNC B0 ;  /* 0x0000000000007941 */ /* 0x001fea0003800000 */
.L_x_2:
[----:B------:R-:W-:Y:S01]  /*0450*/  ULDC UR4, c[0x0][0x150] ;  /* 0x0000540000047ab9 */ /* 0x000fe20000000800 */
[----:B------:R-:W-:Y:S01]  /*0460*/  LEA.HI R5, R5, R4, RZ, 0x2 ;  /* 0x0000000405057211 */ /* 0x000fe200078f10ff */
[----:B------:R-:W-:Y:S01]  /*0470*/  FMUL R6, R6, UR4 ;  /* 0x0000000406067c20 */ /* 0x000fe20008400000 */
[----:B------:R-:W-:Y:S01]  /*0480*/  LEA.HI R7, R7, R0, RZ, 0x2 ;  /* 0x0000000007077211 */ /* 0x000fe200078f10ff */
[----:B------:R-:W-:Y:S01]  /*0490*/  ULDC UR4, c[0x0][0x154] ;  /* 0x0000550000047ab9 */ /* 0x000fe20000000800 */
[----:B------:R-:W-:Y:S01]  /*04a0*/  LOP3.LUT R5, R5, 0xfffffffc, RZ, 0xc0, !PT ;  /* 0xfffffffc05057812 */ /* 0x000fe200078ec0ff */
[----:B------:R-:W0:Y:S01]  /*04b0*/  LDC R12, c[0x0][0x140] ;  /* 0x00005000ff0c7b82 */ /* 0x000e220000000800 */
[----:B------:R-:W-:Y:S01]  /*04c0*/  LOP3.LUT R7, R7, 0x3ffffffc, RZ, 0xc0, !PT ;  /* 0x3ffffffc07077812 */ /* 0x000fe200078ec0ff */
[----:B------:R-:W5:Y:S01]  /*04d0*/  F2I.U32.TRUNC.NTZ R6, R6 ;  /* 0x0000000600067305 */ /* 0x000f62000020f000 */
[----:B------:R-:W-:Y:S01]  /*04e0*/  I2FP.F32.U32 R2, R13 ;  /* 0x0000000d00027245 */ /* 0x000fe20000201000 */
[----:B------:R-:W-:Y:S01]  /*04f0*/  IMAD.IADD R5, R4, 0x1, -R5 ;  /* 0x0000000104057824 */ /* 0x000fe200078e0a05 */
[----:B------:R-:W-:Y:S01]  /*0500*/  LOP3.LUT P0, RZ, R17, 0x7, RZ, 0xc0, !PT ;  /* 0x0000000711ff7812 */ /* 0x000fe2000780c0ff */
[----:B------:R-:W-:Y:S01]  /*0510*/  IMAD.IADD R0, R0, 0x1, -R7 ;  /* 0x0000000100007824 */ /* 0x000fe200078e0a07 */
[----:B------:R-:W-:Y:S01]  /*0520*/  ISETP.NE.AND P3, PT, R9, 0x1, PT ;  /* 0x000000010900780c */ /* 0x000fe20003f65270 */
[----:B------:R-:W-:Y:S01]  /*0530*/  FMUL R8, R2, UR4 ;  /* 0x0000000402087c20 */ /* 0x000fe20008400000 */
[----:B------:R-:W-:Y:S01]  /*0540*/  ULDC UR4, c[0x0][0x144] ;  /* 0x0000510000047ab9 */ /* 0x000fe20000000800 */
[----:B------:R-:W-:Y:S01]  /*0550*/  IMAD R5, R0, 0x4, R5 ;  /* 0x0000000400057824 */ /* 0x000fe200078e0205 */
[----:B------:R-:W-:Y:S01]  /*0560*/  NOP ;  /* 0x0000000000007918 */ /* 0x000fe20000000000 */
[----:B------:R-:W-:-:S02]  /*0570*/  NOP ;  /* 0x0000000000007918 */ /* 0x000fc40000000000 */
[----:B------:R-:W1:Y:S01]  /*0580*/  F2I.U32.TRUNC.NTZ R8, R8 ;  /* 0x0000000800087305 */ /* 0x000e62000020f000 */
[----:B------:R-:W-:Y:S01]  /*0590*/  LEA.HI R0, R5, R5, RZ, 0x1 ;  /* 0x0000000505007211 */ /* 0x000fe200078f08ff */
[----:B-----5:R-:W-:-:S03]  /*05a0*/  IMAD.MOV R2, RZ, RZ, -R6 ;  /* 0x000000ffff027224 */ /* 0x020fc600078e0a06 */
[----:B------:R-:W-:Y:S01]  /*05b0*/  LOP3.LUT R0, R0, 0xfffffffe, RZ, 0xc0, !PT ;  /* 0xfffffffe00007812 */ /* 0x000fe200078ec0ff */
[----:B------:R-:W-:Y:S01]  /*05c0*/  IMAD R7, R2, UR4, R11 ;  /* 0x0000000402077c24 */ /* 0x000fe2000f8e020b */
[----:B------:R-:W-:Y:S01]  /*05d0*/  ULDC UR4, c[0x0][0x148] ;  /* 0x0000520000047ab9 */ /* 0x000fe20000000800 */
[C---:B------:R-:W-:Y:S01]  /*05e0*/  IMAD.SHL.U32 R2, R5.reuse, 0x4, RZ ;  /* 0x0000000405027824 */ /* 0x040fe200078e00ff */
[----:B0-----:R-:W-:Y:S01]  /*05f0*/  ISETP.EQ.U32.AND P1, PT, R12, 0x1, PT ;  /* 0x000000010c00780c */ /* 0x001fe20003f22070 */
[----:B------:R-:W-:-:S03]  /*0600*/  IMAD.IADD R0, R5, 0x1, -R0 ;  /* 0x0000000105007824 */ /* 0x000fc600078e0a00 */
[----:B------:R-:W-:Y:S01]  /*0610*/  LOP3.LUT R2, R5, 0xc, R2, 0x78, !PT ;  /* 0x0000000c05027812 */ /* 0x000fe200078e7802 */
[----:B-1----:R-:W-:Y:S01]  /*0620*/  IMAD.MOV R6, RZ, RZ, -R8 ;  /* 0x000000ffff067224 */ /* 0x002fe200078e0a08 */
[----:B------:R-:W-:Y:S02]  /*0630*/  ISETP.NE.AND P4, PT, R0, R7, PT ;  /* 0x000000070000720c */ /* 0x000fe40003f85270 */
[----:B------:R-:W-:Y:S01]  /*0640*/  SHF.R.S32.HI R0, RZ, 0x1f, R3 ;  /* 0x0000001fff007819 */ /* 0x000fe20000011403 */
[----:B------:R-:W-:Y:S01]  /*0650*/  IMAD R5, R6, UR4, R13 ;  /* 0x0000000406057c24 */ /* 0x000fe2000f8e020d */
[----:B------:R-:W-:Y:S02]  /*0660*/  ISETP.LT.U32.AND P0, PT, R2, 0x2, !P0 ;  /* 0x000000020200780c */ /* 0x000fe40004701070 */
[----:B------:R-:W-:-:S04]  /*0670*/  LEA.HI R0, R0, R3, RZ, 0x2 ;  /* 0x0000000300007211 */ /* 0x000fc800078f10ff */
[----:B------:R-:W-:-:S03]  /*0680*/  LOP3.LUT R0, R0, 0xfffffffc, RZ, 0xc0, !PT ;  /* 0xfffffffc00007812 */ /* 0x000fc600078ec0ff */
[----:B------:R-:W-:Y:S02]  /*0690*/  @P4 LEA.HI R4, R2, R2, RZ, 0x1 ;  /* 0x0000000202044211 */ /* 0x000fe400078f08ff */
[----:B------:R-:W-:Y:S02]  /*06a0*/  IMAD.IADD R8, R3, 0x1, -R0 ;  /* 0x0000000103087824 */ /* 0x000fe400078e0a00 */
[----:B------:R-:W-:-:S03]  /*06b0*/  @P4 SHF.R.S32.HI R4, RZ, 0x1, R4 ;  /* 0x00000001ff044819 */ /* 0x000fc60000011404 */
[----:B------:R-:W-:Y:S02]  /*06c0*/  LOP3.LUT P2, RZ, R9, R8, RZ, 0xfc, !PT ;  /* 0x0000000809ff7212 */ /* 0x000fe4000784fcff */
[----:B------:R-:W-:Y:S01]  /*06d0*/  @P4 ISETP.NE.AND P5, PT, R4, R5, PT ;  /* 0x000000050400420c */ /* 0x000fe20003fa5270 */
[----:B------:R-:W-:Y:S01]  /*06e0*/  IMAD.MOV.U32 R4, RZ, RZ, 0x1 ;  /* 0x00000001ff047424 */ /* 0x000fe200078e00ff */
[----:B------:R-:W-:Y:S02]  /*06f0*/  SEL R3, RZ, 0x1, P2 ;  /* 0x00000001ff037807 */ /* 0x000fe40001000000 */
[----:B------:R-:W-:Y:S02]  /*0700*/  SEL R5, RZ, 0x1, !P0 ;  /* 0x00000001ff057807 */ /* 0x000fe40004000000 */
[----:B------:R-:W-:Y:S02]  /*0710*/  @P4 SEL R4, RZ, 0x1, P5 ;  /* 0x00000001ff044807 */ /* 0x000fe40002800000 */
[----:B------:R-:W-:-:S02]  /*0720*/  SEL R3, R3, 0x2, P3 ;  /* 0x0000000203037807 */ /* 0x000fc40001800000 */
[----:B------:R-:W-:Y:S01]  /*0730*/  LOP3.LUT R4, R4, R5, RZ, 0xc0, !PT ;  /* 0x0000000504047212 */ /* 0x000fe200078ec0ff */
[----:B------:R-:W-:Y:S06]  /*0740*/  @!P1 BRA `(.L_x_4) ;  /* 0x0000000000089947 */ /* 0x000fec0003800000 */
[----:B--234-:R-:W-:Y:S01]  /*0750*/  UCGABAR_ARV ;  /* 0x00000000000079c7 */ /* 0x01cfe20008000000 */
[----:B------:R-:W-:Y:S05]  /*0760*/  BRA `(.L_x_5) ;  /* 0x0000000000047947 */ /* 0x000fea0003800000 */
.L_x_4:
[----:B--234-:R-:W-:Y:S01]  /*0770*/  NOP ;  /* 0x0000000000007918 */ /* 0x01cfe20000000000 */
.L_x_5:
[----:B------:R-:W-:Y:S01]  /*0780*/  ULDC.64 UR4, c[0x0][0x618] ;  /* 0x0001860000047ab9 */ /* 0x000fe20000000a00 */
[----:B------:R-:W-:Y:S01]  /*0790*/  ULDC.64 UR12, c[0x0][0x208] ;  /* 0x00008200000c7ab9 */ /* 0x000fe20000000a00 */
[----:B------:R-:W-:-:S04]  /*07a0*/  ISETP.NE.U32.AND P0, PT, RZ, UR4, PT ;  /* 0x00000004ff007c0c */ /* 0x000fc8000bf05070 */
[----:B------:R-:W-:-:S13]  /*07b0*/  ISETP.NE.AND.EX P0, PT, RZ, UR5, PT, P0 ;  /* 0x00000005ff007c0c */ /* 0x000fda000bf05300 */
[----:B------:R-:W-:Y:S05]  /*07c0*/  @!P0 BRA `(.L_x_6) ;  /* 0x00000000001c8947 */ /* 0x000fea0003800000 */
[----:B------:R-:W0:Y:S02]  /*07d0*/  LDC.64 R6, c[0x0][0x618] ;  /* 0x00018600ff067b82 */ /* 0x000e240000000a00 */
[----:B0-----:R-:W2:Y:S02]  /*07e0*/  LDG.E.64 R6, desc[UR12][R6.64] ;  /* 0x0000000c06067981 */ /* 0x001ea4000c1e1b00 */
[----:B--2---:R-:W-:-:S04]  /*07f0*/  ISETP.NE.U32.AND P0, PT, R6, RZ, PT ;  /* 0x000000ff0600720c */ /* 0x004fc80003f05070 */
[----:B------:R-:W-:-:S13]  /*0800*/  ISETP.NE.AND.EX P0, PT, R7, RZ, PT, P0 ;  /* 0x000000ff0700720c */ /* 0x000fda0003f05300 */
[----:B------:R-:W-:Y:S05]  /*0810*/  @!P0 BRA `(.L_x_6) ;  /* 0x0000000000088947 */ /* 0x000fea0003800000 */
[----:B------:R0:W5:Y:S01]  /*0820*/  LD.E R0, desc[UR12][R6.64] ;  /* 0x0000000c06007980 */ /* 0x000162000c101900 */
[----:B------:R-:W-:Y:S05]  /*0830*/  BRA `(.L_x_7) ;  /* 0x0000000000207947 */ /* 0x000fea0003800000 */
.L_x_6:
[----:B------:R-:W-:Y:S02]  /*0840*/  ULDC.64 UR4, c[0x0][0x608] ;  /* 0x0001820000047ab9 */ /* 0x000fe40000000a00 */
[----:B------:R-:W-:-:S04]  /*0850*/  ISETP.NE.U32.AND P0, PT, RZ, UR4, PT ;  /* 0x00000004ff007c0c */ /* 0x000fc8000bf05070 */
[----:B------:R-:W-:-:S13]  /*0860*/  ISETP.NE.AND.EX P0, PT, RZ, UR5, PT, P0 ;  /* 0x00000005ff007c0c */ /* 0x000fda000bf05300 */
[----:B------:R-:W-:Y:S05]  /*0870*/  @!P0 BRA `(.L_x_8) ;  /* 0x00000000000c8947 */ /* 0x000fea0003800000 */
[----:B------:R-:W0:Y:S02]  /*0880*/  LDC.64 R6, c[0x0][0x608] ;  /* 0x00018200ff067b82 */ /* 0x000e240000000a00 */
[----:B0-----:R1:W5:Y:S01]  /*0890*/  LDG.E R0, desc[UR12][R6.64] ;  /* 0x0000000c06007981 */ /* 0x001362000c1e1900 */
[----:B------:R-:W-:Y:S05]  /*08a0*/  BRA `(.L_x_7) ;  /* 0x0000000000047947 */ /* 0x000fea0003800000 */
.L_x_8:
[----:B------:R-:W2:Y:S02]  /*08b0*/  LDC R0, c[0x0][0x600] ;  /* 0x00018000ff007b82 */ /* 0x000ea40000000800 */
.L_x_7:
[----:B------:R-:W-:Y:S02]  /*08c0*/  ULDC.64 UR4, c[0x0][0x620] ;  /* 0x0001880000047ab9 */ /* 0x000fe40000000a00 */
[----:B------:R-:W-:-:S04]  /*08d0*/  ISETP.NE.U32.AND P0, PT, RZ, UR4, PT ;  /* 0x00000004ff007c0c */ /* 0x000fc8000bf05070 */
[----:B------:R-:W-:-:S13]  /*08e0*/  ISETP.NE.AND.EX P0, PT, RZ, UR5, PT, P0 ;  /* 0x00000005ff007c0c */ /* 0x000fda000bf05300 */
[----:B------:R-:W-:Y:S05]  /*08f0*/  @!P0 BRA `(.L_x_9) ;  /* 0x00000000001c8947 */ /* 0x000fea0003800000 */
[----:B01----:R-:W0:Y:S02]  /*0900*/  LDC.64 R6, c[0x0][0x620] ;  /* 0x00018800ff067b82 */ /* 0x003e240000000a00 */
[----:B0-----:R-:W3:Y:S02]  /*0910*/  LDG.E.64 R6, desc[UR12][R6.64] ;  /* 0x0000000c06067981 */ /* 0x001ee4000c1e1b00 */
[----:B---3--:R-:W-:-:S04]  /*0920*/  ISETP.NE.U32.AND P0, PT, R6, RZ, PT ;  /* 0x000000ff0600720c */ /* 0x008fc80003f05070 */
[----:B------:R-:W-:-:S13]  /*0930*/  ISETP.NE.AND.EX P0, PT, R7, RZ, PT, P0 ;  /* 0x000000ff0700720c */ /* 0x000fda0003f05300 */
[----:B------:R-:W-:Y:S05]  /*0940*/  @!P0 BRA `(.L_x_9) ;  /* 0x0000000000088947 */ /* 0x000fea0003800000 */
[----:B------:R0:W5:Y:S01]  /*0950*/  LD.E R14, desc[UR12][R6.64] ;  /* 0x0000000c060e7980 */ /* 0x000162000c101900 */
[----:B------:R-:W-:Y:S05]  /*0960*/  BRA `(.L_x_10) ;  /* 0x0000000000207947 */ /* 0x000fea0003800000 */
.L_x_9:
[----:B------:R-:W-:Y:S02]  /*0970*/  ULDC.64 UR4, c[0x0][0x610] ;  /* 0x0001840000047ab9 */ /* 0x000fe40000000a00 */
[----:B------:R-:W-:-:S04]  /*0980*/  ISETP.NE.U32.AND P0, PT, RZ, UR4, PT ;  /* 0x00000004ff007c0c */ /* 0x000fc8000bf05070 */
[----:B------:R-:W-:-:S13]  /*0990*/  ISETP.NE.AND.EX P0, PT, RZ, UR5, PT, P0 ;  /* 0x00000005ff007c0c */ /* 0x000fda000bf05300 */
[----:B------:R-:W-:Y:S05]  /*09a0*/  @!P0 BRA `(.L_x_11) ;  /* 0x00000000000c8947 */ /* 0x000fea0003800000 */
[----:B------:R-:W3:Y:S02]  /*09b0*/  LDC.64 R14, c[0x0][0x610] ;  /* 0x00018400ff0e7b82 */ /* 0x000ee40000000a00 */
[----:B---3--:R3:W5:Y:S01]  /*09c0*/  LDG.E R14, desc[UR12][R14.64] ;  /* 0x0000000c0e0e7981 */ /* 0x008762000c1e1900 */
[----:B------:R-:W-:Y:S05]  /*09d0*/  BRA `(.L_x_10) ;  /* 0x0000000000047947 */ /* 0x000fea0003800000 */
.L_x_11:
[----:B------:R-:W4:Y:S02]  /*09e0*/  LDC R14, c[0x0][0x604] ;  /* 0x00018100ff0e7b82 */ /* 0x000f240000000800 */
.L_x_10:
[----:B------:R-:W1:Y:S01]  /*09f0*/  LDC R5, c[0x0][0x3e8] ;  /* 0x0000fa00ff057b82 */ /* 0x000e620000000800 */
[----:B------:R-:W-:Y:S01]  /*0a00*/  ULDC UR4, c[0x0][0x3dc] ;  /* 0x0000f70000047ab9 */ /* 0x000fe20000000800 */
[----:B------:R-:W-:Y:S01]  /*0a10*/  ULDC.64 UR6, c[0x0][0x3e0] ;  /* 0x0000f80000067ab9 */ /* 0x000fe20000000a00 */
[----:B------:R-:W-:Y:S02]  /*0a20*/  UIADD3 UR4, UR4, 0x3f, URZ ;  /* 0x0000003f04047890 */ /* 0x000fe4000fffe03f */
[----:B------:R-:W-:Y:S02]  /*0a30*/  UIMAD UR6, UR7, UR6, URZ ;  /* 0x00000006070672a4 */ /* 0x000fe4000f8e023f */
[----:B------:R-:W-:-:S04]  /*0a40*/  USHF.R.S32.HI UR5, URZ, 0x1f, UR4 ;  /* 0x0000001f3f057899 */ /* 0x000fc80008011404 */
[----:B------:R-:W-:-:S04]  /*0a50*/  ULEA.HI UR5, UR5, UR4, URZ, 0x6 ;  /* 0x0000000405057291 */ /* 0x000fc8000f8f303f */
[----:B------:R-:W-:Y:S01]  /*0a60*/  USHF.R.S32.HI UR15, URZ, 0x6, UR5 ;  /* 0x000000063f0f7899 */ /* 0x000fe20008011405 */
[----:B-1----:R-:W-:-:S05]  /*0a70*/  IMAD R5, R5, UR6, RZ ;  /* 0x0000000605057c24 */ /* 0x002fca000f8e02ff */
[----:B------:R-:W-:Y:S01]  /*0a80*/  IMAD R5, R5, UR15, RZ ;  /* 0x0000000f05057c24 */ /* 0x000fe2000f8e02ff */
[----:B------:R-:W-:Y:S06]  /*0a90*/  @!P1 BRA `(.L_x_12) ;  /* 0x00000000000c9947 */ /* 0x000fec0003800000 */
[----:B------:R-:W-:Y:S01]  /*0aa0*/  UCGABAR_WAIT ;  /* 0x0000000000007dc7 */ /* 0x000fe20008000000 */
[----:B------:R-:W-:Y:S01]  /*0ab0*/  CCTL.IVALL ;  /* 0x00000000ff00798f */ /* 0x000fe20002000000 */
[----:B------:R-:W-:Y:S05]  /*0ac0*/  BRA `(.L_x_13) ;  /* 0x0000000000047947 */ /* 0x000fea0003800000 */
.L_x_12:
[----:B------:R-:W-:Y:S06]  /*0ad0*/  BAR.SYNC.DEFER_BLOCKING 0x0 ;  /* 0x0000000000007b1d */ /* 0x000fec0000010000 */
.L_x_13:
[----:B------:R-:W-:-:S13]  /*0ae0*/  ISETP.NE.AND P0, PT, R9, RZ, PT ;  /* 0x000000ff0900720c */ /* 0x000fda0003f05270 */
[----:B------:R-:W-:Y:S05]  /*0af0*/  @!P0 BRA `(.L_x_14) ;  /* 0x0000005800348947 */ /* 0x000fea0003800000 */
[----:B------:R-:W-:-:S13]  /*0b00*/  ISETP.NE.AND P0, PT, R9, 0x1, PT ;  /* 0x000000010900780c */ /* 0x000fda0003f05270 */
[----:B------:R-:W-:Y:S05]  /*0b10*/  @P0 EXIT ;  /* 0x000000000000094d */ /* 0x000fea0003800000 */
[----:B------:R-:W-:Y:S01]  /*0b20*/  ISETP.GE.AND P0, PT, R5, 0x1, PT ;  /* 0x000000010500780c */ /* 0x000fe20003f06270 */
[----:B------:R-:W-:Y:S01]  /*0b30*/  UMOV UR4, URZ ;  /* 0x0000003f00047c82 */ /* 0x000fe20008000000 */
[----:B------:R-:W-:Y:S02]  /*0b40*/  CS2R R54, SRZ ;  /* 0x0000000000367805 */ /* 0x000fe4000001ff00 */
[----:B------:R-:W-:Y:S02]  /*0b50*/  CS2R R56, SRZ ;  /* 0x0000000000387805 */ /* 0x000fe4000001ff00 */
[----:B------:R-:W-:Y:S02]  /*0b60*/  CS2R R58, SRZ ;  /* 0x00000000003a7805 */ /* 0x000fe4000001ff00 */
[----:B------:R-:W-:Y:S02]  /*0b70*/  CS2R R60, SRZ ;  /* 0x00000000003c7805 */ /* 0x000fe4000001ff00 */
[----:B------:R-:W-:-:S02]  /*0b80*/  CS2R R62, SRZ ;  /* 0x00000000003e7805 */ /* 0x000fc4000001ff00 */
[----:B------:R-:W-:Y:S02]  /*0b90*/  CS2R R64, SRZ ;  /* 0x0000000000407805 */ /* 0x000fe4000001ff00 */
        /* <DEDUP_REMOVED lines=25> */
[----:B------:R-:W-:Y:S01]  /*0d30*/  CS2R R52, SRZ ;  /* 0x0000000000347805 */ /* 0x000fe2000001ff00 */
[----:B------:R-:W-:Y:S06]  /*0d40*/  @!P0 BRA `(.L_x_15) ;  /* 0x0000000000e88947 */ /* 0x000fec0003800000 */
[----:B0-----:R-:W-:-:S04]  /*0d50*/  LOP3.LUT R6, R3, 0x1, RZ, 0xfc, !PT ;  /* 0x0000000103067812 */ /* 0x001fc800078efcff */
[----:B------:R-:W-:-:S13]  /*0d60*/  ISETP.NE.AND P1, PT, R6, 0x3, PT ;  /* 0x000000030600780c */ /* 0x000fda0003f25270 */
[----:B------:R-:W-:Y:S05]  /*0d70*/  @!P1 BRA `(.L_x_16) ;  /* 0x0000000000049947 */ /* 0x000fea0003800000 */
[----:B------:R-:W-:Y:S01]  /*0d80*/  BPT.TRAP 0x1 ;  /* 0x000000040000795c */ /* 0x000fe20000300000 */
.L_x_16:
[----:B------:R-:W0:Y:S01]  /*0d90*/  S2UR UR5, SR_CgaCtaId ;  /* 0x00000000000579c3 */ /* 0x000e220000008800 */
[----:B------:R-:W-:Y:S01]  /*0da0*/  SHF.L.U32 R6, RZ, 0x1f, RZ ;  /* 0x0000001fff067819 */ /* 0x000fe200000006ff */
[----:B------:R-:W-:Y:S02]  /*0db0*/  UMOV UR4, 0x400 ;  /* 0x0000040000047882 */ /* 0x000fe40000000000 */
[----:B0-----:R-:W-:-:S12]  /*0dc0*/  ULEA UR4, UR5, UR4, 0x18 ;  /* 0x0000000405047291 */ /* 0x001fd8000f8ec03f */
.L_x_17:
[----:B0-----:R-:W-:-:S04]  /*0dd0*/  IMAD.U32 R7, RZ, RZ, UR4 ;  /* 0x00000004ff077e24 */ /* 0x001fc8000f8e00ff */
[----:B------:R0:W1:Y:S03]  /*0de0*/  SYNCS.PHASECHK.TRANS64.TRYWAIT P1, [R7+URZ+0x36000], R6 ;  /* 0x03600006070075a7 */ /* 0x000066000802017f */
[----:B-1----:R-:W-:Y:S05]  /*0df0*/  @!P1 NANOSLEEP.SYNCS 0x989680 ;  /* 0x009896800000995d */ /* 0x002fea0003900000 */
[----:B------:R-:W1:Y:S02]  /*0e00*/  @!P1 SYNCS.PHASECHK.TRANS64 P1, [R7+URZ+0x36000], R6 ;  /* 0x03600006070095a7 */ /* 0x000e64000802007f */
[----:B-1----:R-:W-:Y:S05]  /*0e10*/  @!P1 BRA `(.L_x_17) ;  /* 0xfffffffc00ec9947 */ /* 0x002fea000383ffff */
[----:B------:R-:W-:Y:S01]  /*0e20*/  UIADD3 UR5, UR4, 0x24000, URZ ;  /* 0x0002400004057890 */ /* 0x000fe2000fffe03f */
[----:B------:R-:W-:Y:S01]  /*0e30*/  WARPGROUP.ARRIVE ;  /* 0x00000000000079c5 */ /* 0x000fe20000000000 */
[----:B------:R-:W-:Y:S02]  /*0e40*/  USHF.R.U32.HI UR4, URZ, 0x4, UR4 ;  /* 0x000000043f047899 */ /* 0x000fe40008011604 */
[----:B------:R-:W-:Y:S02]  /*0e50*/  USHF.R.U32.HI UR5, URZ, 0x4, UR5 ;  /* 0x000000043f057899 */ /* 0x000fe40008011605 */
[----:B------:R-:W-:Y:S02]  /*0e60*/  ULOP3.LUT UR4, UR4, 0x3fff, URZ, 0xc0, !UPT ;  /* 0x00003fff04047892 */ /* 0x000fe4000f8ec03f */
[----:B------:R-:W-:Y:S02]  /*0e70*/  ULOP3.LUT UR5, UR5, 0x3fff, URZ, 0xc0, !UPT ;  /* 0x00003fff05057892 */ /* 0x000fe4000f8ec03f */
[----:B------:R-:W-:-:S02]  /*0e80*/  ULOP3.LUT UR9, UR4, 0x10000, URZ, 0xfc, !UPT ;  /* 0x0001000004097892 */ /* 0x000fc4000f8efc3f */
[----:B------:R-:W-:Y:S02]  /*0e90*/  ULOP3.LUT UR10, UR5, 0x10000, URZ, 0xfc, !UPT ;  /* 0x00010000050a7892 */ /* 0x000fe4000f8efc3f */
[----:B------:R-:W-:Y:S01]  /*0ea0*/  UIADD3 UR8, UR9, 0x200, URZ ;  /* 0x0000020009087890 */ /* 0x000fe2000fffe03f */
[----:B------:R-:W-:Y:S02]  /*0eb0*/  UMOV UR5, 0x40000040 ;  /* 0x4000004000057882 */ /* 0x000fe40000000000 */
[----:B------:R-:W-:Y:S01]  /*0ec0*/  UMOV UR4, UR9 ;  /* 0x0000000900047c82 */ /* 0x000fe20008000000 */
[----:B------:R-:W-:Y:S01]  /*0ed0*/  UMOV UR7, 0x40000040 ;  /* 0x4000004000077882 */ /* 0x000fe20000000000 */
[----:B------:R-:W-:Y:S02]  /*0ee0*/  UMOV UR6, UR10 ;  /* 0x0000000a00067c82 */ /* 0x000fe40008000000 */
[----:B------:R-:W-:Y:S01]  /*0ef0*/  HGMMA.64x64x16.F32.BF16 R56, gdesc[UR4], RZ, !UPT ;  /* 0x00e00000043879f0 */ /* 0x000fe2000c7018ff */
[----:B------:R-:W-:Y:S01]  /*0f00*/  UMOV UR4, UR8 ;  /* 0x0000000800047c82 */ /* 0x000fe20008000000 */
[----:B------:R-:W-:Y:S01]  /*0f10*/  UMOV UR5, 0x40000040 ;  /* 0x4000004000057882 */ /* 0x000fe20000000000 */
[----:B------:R-:W-:Y:S01]  /*0f20*/  UIADD3 UR8, UR9, 0x202, URZ ;  /* 0x0000020209087890 */ /* 0x000fe2000fffe03f */
[----:B------:R-:W-:Y:S01]  /*0f30*/  HGMMA.64x64x16.F32.BF16 R24, gdesc[UR4], RZ, !UPT ;  /* 0x00e00000041879f0 */ /* 0x000fe2000c7018ff */
[----:B------:R-:W-:-:S02]  /*0f40*/  UIADD3 UR4, UR9, 0x2, URZ ;  /* 0x0000000209047890 */ /* 0x000fc4000fffe03f */
[----:B------:R-:W-:Y:S01]  /*0f50*/  UIADD3 UR6, UR10, 0x2, URZ ;  /* 0x000000020a067890 */ /* 0x000fe2000fffe03f */
[----:B------:R-:W-:Y:S01]  /*0f60*/  UMOV UR5, 0x40000040 ;  /* 0x4000004000057882 */ /* 0x000fe20000000000 */
[----:B------:R-:W-:-:S07]  /*0f70*/  UMOV UR7, 0x40000040 ;  /* 0x4000004000077882 */ /* 0x000fce0000000000 */
[----:B------:R-:W-:Y:S01]  /*0f80*/  HGMMA.64x64x16.F32.BF16 R56, gdesc[UR4], R56 ;  /* 0x00e00000043879f0 */ /* 0x000fe20008701838 */
[----:B------:R-:W-:Y:S01]  /*0f90*/  UMOV UR4, UR8 ;  /* 0x0000000800047c82 */ /* 0x000fe20008000000 */
[----:B------:R-:W-:Y:S01]  /*0fa0*/  UMOV UR5, 0x40000040 ;  /* 0x4000004000057882 */ /* 0x000fe20000000000 */
[----:B------:R-:W-:Y:S01]  /*0fb0*/  UIADD3 UR8, UR9, 0x204, URZ ;  /* 0x0000020409087890 */ /* 0x000fe2000fffe03f */
[----:B------:R-:W-:Y:S01]  /*0fc0*/  HGMMA.64x64x16.F32.BF16 R24, gdesc[UR4], R24 ;  /* 0x00e00000041879f0 */ /* 0x000fe20008701818 */
[----:B------:R-:W-:Y:S02]  /*0fd0*/  UIADD3 UR4, UR9, 0x4, URZ ;  /* 0x0000000409047890 */ /* 0x000fe4000fffe03f */
        /* <DEDUP_REMOVED lines=14> */
[----:B------:R-:W-:Y:S02]  /*10c0*/  UMOV UR5, 0x40000040 ;  /* 0x4000004000057882 */ /* 0x000fe40000000000 */
[----:B------:R-:W-:Y:S01]  /*10d0*/  HGMMA.64x64x16.F32.BF16 R24, gdesc[UR4], R24, gsb0 ;  /* 0x00e00000041879f0 */ /* 0x000fe20008001818 */
[----:B------:R-:W-:-:S05]  /*10e0*/  UMOV UR4, 0x1 ;  /* 0x0000000100047882 */ /* 0x000fca0000000000 */
.L_x_15:
[----:B0-----:R-:W-:-:S05]  /*10f0*/  VIMNMX R6, R5, 0x1, PT ;  /* 0x0000000105067848 */ /* 0x001fca0003fe0100 */
[----:B------:R-:W-:-:S05]  /*1100*/  IMAD.IADD R6, R5, 0x1, -R6 ;  /* 0x0000000105067824 */ /* 0x000fca00078e0a06 */
[----:B------:R-:W-:-:S13]  /*1110*/  ISETP.GE.AND P1, PT, R6, 0x1, PT ;  /* 0x000000010600780c */ /* 0x000fda0003f26270 */
[----:B------:R-:W-:Y:S05]  /*1120*/  @!P1 BRA `(.L_x_18) ;  /* 0x00000004005c9947 */ /* 0x000fea0003800000 */
[----:B------:R-:W0:Y:S01]  /*1130*/  S2UR UR6, SR_CgaCtaId ;  /* 0x00000000000679c3 */ /* 0x000e220000008800 */
[----:B------:R-:W-:Y:S01]  /*1140*/  UMOV UR5, 0x400 ;  /* 0x0000040000057882 */ /* 0x000fe20000000000 */
[----:B------:R-:W-:Y:S01]  /*1150*/  LOP3.LUT R11, R3, 0x1, RZ, 0xfc, !PT ;  /* 0x00000001030b7812 */ /* 0x000fe200078efcff */
[----:B------:R-:W-:Y:S01]  /*1160*/  IMAD.MOV.U32 R10, RZ, RZ, RZ ;  /* 0x000000ffff0a7224 */ /* 0x000fe200078e00ff */
[----:B------:R-:W-:Y:S01]  /*1170*/  UISETP.NE.U32.AND UP0, UPT, UR4, URZ, UPT ;  /* 0x0000003f0400728c */ /* 0x000fe2000bf05070 */
[----:B------:R-:W-:Y:S02]  /*1180*/  IMAD.MOV.U32 R5, RZ, RZ, R6 ;  /* 0x000000ffff057224 */ /* 0x000fe400078e0006 */
[----:B------:R-:W-:Y:S01]  /*1190*/  IMAD.MOV.U32 R7, RZ, RZ, RZ ;  /* 0x000000ffff077224 */ /* 0x000fe200078e00ff */
[----:B0-----:R-:W-:-:S04]  /*11a0*/  ULEA UR14, UR6, UR5, 0x18 ;  /* 0x00000005060e7291 */ /* 0x001fc8000f8ec03f */
[----:B------:R-:W-:Y:S02]  /*11b0*/  UIADD3 UR6, UR14, 0x24000, URZ ;  /* 0x000240000e067890 */ /* 0x000fe4000fffe03f */
[----:B------:R-:W-:Y:S02]  /*11c0*/  USHF.R.U32.HI UR5, URZ, 0x4, UR14 ;  /* 0x000000043f057899 */ /* 0x000fe4000801160e */
[----:B------:R-:W-:Y:S02]  /*11d0*/  USHF.R.U32.HI UR6, URZ, 0x4, UR6 ;  /* 0x000000043f067899 */ /* 0x000fe40008011606 */
[----:B------:R-:W-:Y:S02]  /*11e0*/  ULOP3.LUT UR5, UR5, 0x3fff, URZ, 0xc0, !UPT ;  /* 0x00003fff05057892 */ /* 0x000fe4000f8ec03f */
[----:B------:R-:W-:Y:S02]  /*11f0*/  ULOP3.LUT UR6, UR6, 0x3fff, URZ, 0xc0, !UPT ;  /* 0x00003fff06067892 */ /* 0x000fe4000f8ec03f */
[----:B------:R-:W-:-:S02]  /*1200*/  ULOP3.LUT UR15, UR5, 0x10000, URZ, 0xfc, !UPT ;  /* 0x00010000050f7892 */ /* 0x000fc4000f8efc3f */
[----:B------:R-:W-:-:S12]  /*1210*/  ULOP3.LUT UR16, UR6, 0x10000, URZ, 0xfc, !UPT ;  /* 0x0001000006107892 */ /* 0x000fd8000f8efc3f */
.L_x_23:
[----:B------:R-:W-:-:S13]  /*1220*/  ISETP.NE.AND P2, PT, R11, 0x3, PT ;  /* 0x000000030b00780c */ /* 0x000fda0003f45270 */
[----:B------:R-:W-:Y:S05]  /*1230*/  @!P2 BRA `(.L_x_19) ;  /* 0x000000000004a947 */ /* 0x000fea0003800000 */
[----:B------:R-:W-:Y:S01]  /*1240*/  BPT.TRAP 0x1 ;  /* 0x000000040000795c */ /* 0x000fe20000300000 */
.L_x_19:
[----:B------:R-:W-:Y:S01]  /*1250*/  SHF.L.U32 R8, R10, 0x1f, RZ ;  /* 0x0000001f0a087819 */ /* 0x000fe200000006ff */
[----:B------:R-:W-:-:S12]  /*1260*/  ULEA UR5, UR4, UR14, 0x3 ;  /* 0x0000000e04057291 */ /* 0x000fd8000f8e183f */
.L_x_20:
[----:B0-----:R-:W-:-:S04]  /*1270*/  IMAD.U32 R9, RZ, RZ, UR5 ;  /* 0x00000005ff097e24 */ /* 0x001fc8000f8e00ff */
[----:B------:R0:W1:Y:S03]  /*1280*/  SYNCS.PHASECHK.TRANS64.TRYWAIT P1, [R9+URZ+0x36000], R8 ;  /* 0x03600008090075a7 */ /* 0x000066000802017f */
[----:B-1----:R-:W-:Y:S05]  /*1290*/  @!P1 NANOSLEEP.SYNCS 0x989680 ;  /* 0x009896800000995d */ /* 0x002fea0003900000 */
[----:B------:R-:W1:Y:S02]  /*12a0*/  @!P1 SYNCS.PHASECHK.TRANS64 P1, [R9+URZ+0x36000], R8 ;  /* 0x03600008090095a7 */ /* 0x000e64000802007f */
[----:B-1----:R-:W-:Y:S05]  /*12b0*/  @!P1 BRA `(.L_x_20) ;  /* 0xfffffffc00ec9947 */ /* 0x002fea000383ffff */
[----:B------:R-:W-:Y:S01]  /*12c0*/  ULEA UR6, UR4, UR15, 0xa ;  /* 0x0000000f04067291 */ /* 0x000fe2000f8e503f */
[----:B------:R-:W-:Y:S01]  /*12d0*/  WARPGROUP.ARRIVE ;  /* 0x00000000000079c5 */ /* 0x000fe20000000000 */
[----:B------:R-:W-:Y:S02]  /*12e0*/  ULEA UR5, UR4, UR16, 0x9 ;  /* 0x0000001004057291 */ /* 0x000fe4000f8e483f */
[----:B------:R-:W-:Y:S01]  /*12f0*/  UIADD3 UR7, UR6, 0x200, URZ ;  /* 0x0000020006077890 */ /* 0x000fe2000fffe03f */
[----:B------:R-:W-:Y:S02]  /*1300*/  UMOV UR11, 0x40000040 ;  /* 0x40000040000b7882 */ /* 0x000fe40000000000 */
[----:B------:R-:W-:Y:S01]  /*1310*/  UMOV UR8, UR6 ;  /* 0x0000000600087c82 */ /* 0x000fe20008000000 */
[----:B------:R-:W-:Y:S01]  /*1320*/  UMOV UR9, 0x40000040 ;  /* 0x4000004000097882 */ /* 0x000fe20000000000 */
[----:B------:R-:W-:Y:S02]  /*1330*/  UMOV UR10, UR5 ;  /* 0x00000005000a7c82 */ /* 0x000fe40008000000 */
[----:B------:R-:W-:Y:S01]  /*1340*/  HGMMA.64x64x16.F32.BF16 R56, gdesc[UR8], R56, UP0 ;  /* 0x00e00000083879f0 */ /* 0x000fe2000bf01838 */
[----:B------:R-:W-:Y:S01]  /*1350*/  UMOV UR8, UR7 ;  /* 0x0000000700087c82 */ /* 0x000fe20008000000 */
[----:B------:R-:W-:Y:S01]  /*1360*/  UMOV UR9, 0x40000040 ;  /* 0x4000004000097882 */ /* 0x000fe20000000000 */
[----:B------:R-:W-:Y:S01]  /*1370*/  UIADD3 UR7, UR6, 0x202, URZ ;  /* 0x0000020206077890 */ /* 0x000fe2000fffe03f */
[----:B------:R-:W-:Y:S01]  /*1380*/  HGMMA.64x64x16.F32.BF16 R24, gdesc[UR8], R24, UP0 ;  /* 0x00e00000081879f0 */ /* 0x000fe2000bf01818 */
        /* <DEDUP_REMOVED lines=16> */
[----:B------:R-:W-:Y:S01]  /*1490*/  HGMMA.64x64x16.F32.BF16 R24, gdesc[UR8], R24 ;  /* 0x00e00000081879f0 */ /* 0x000fe20008701818 */
[----:B------:R-:W-:Y:S02]  /*14a0*/  UIADD3 UR10, UR5, 0x6, URZ ;  /* 0x00000006050a7890 */ /* 0x000fe4000fffe03f */
[----:B------:R-:W-:Y:S02]  /*14b0*/  UIADD3 UR8, UR6, 0x6, URZ ;  /* 0x0000000606087890 */ /* 0x000fe4000fffe03f */
[----:B------:R-:W-:Y:S01]  /*14c0*/  UIADD3 UR6, UR6, 0x206, URZ ;  /* 0x0000020606067890 */ /* 0x000fe2000fffe03f */
[----:B------:R-:W-:Y:S01]  /*14d0*/  UMOV UR11, 0x40000040 ;  /* 0x40000040000b7882 */ /* 0x000fe20000000000 */
[----:B------:R-:W-:-:S05]  /*14e0*/  UMOV UR9, 0x40000040 ;  /* 0x4000004000097882 */ /* 0x000fca0000000000 */
[----:B------:R-:W-:Y:S01]  /*14f0*/  HGMMA.64x64x16.F32.BF16 R56, gdesc[UR8], R56 ;  /* 0x00e00000083879f0 */ /* 0x000fe20008701838 */
[----:B------:R-:W-:Y:S01]  /*1500*/  UMOV UR8, UR6 ;  /* 0x0000000600087c82 */ /* 0x000fe20008000000 */
[----:B------:R-:W-:Y:S02]  /*1510*/  UMOV UR9, 0x40000040 ;  /* 0x4000004000097882 */ /* 0x000fe40000000000 */
[----:B------:R-:W-:Y:S03]  /*1520*/  HGMMA.64x64x16.F32.BF16 R24, gdesc[UR8], R24, gsb0 ;  /* 0x00e00000081879f0 */ /* 0x000fe60008001818 */
[----:B------:R-:W-:Y:S02]  /*1530*/  WARPGROUP.DEPBAR.LE gsb0, 0x1 ;  /* 0x00008000000079c5 */ /* 0x000fe40000010100 */
[----:B------:R-:W-:Y:S05]  /*1540*/  @!P2 BRA `(.L_x_21) ;  /* 0x000000000004a947 */ /* 0x000fea0003800000 */
[----:B------:R-:W-:Y:S01]  /*1550*/  BPT.TRAP 0x1 ;  /* 0x000000040000795c */ /* 0x000fe20000300000 */
.L_x_21:
[----:B------:R-:W-:-:S13]  /*1560*/  ISETP.NE.AND P1, PT, R4, RZ, PT ;  /* 0x000000ff0400720c */ /* 0x000fda0003f25270 */
[----:B0-----:R-:W-:-:S05]  /*1570*/  @P1 LEA R8, R7, UR14, 0x3 ;  /* 0x0000000e07081c11 */ /* 0x001fca000f8e18ff */
[----:B------:R-:W-:-:S05]  /*1580*/  @P1 VIADD R9, R8, 0x36048 ;  /* 0x0003604808091836 */ /* 0x000fca0000000000 */
[----:B------:R-:W-:-:S04]  /*1590*/  @P1 PRMT R9, R2, 0x654, R9 ;  /* 0x0000065402091816 */ /* 0x000fc80000000009 */
[----:B------:R0:W-:Y:S01]  /*15a0*/  @P1 SYNCS.ARRIVE.TRANS64.RED.A1T0 RZ, [R9+URZ], RZ ;  /* 0x000000ff09ff19a7 */ /* 0x0001e2000810043f */
[----:B------:R-:W-:-:S13]  /*15b0*/  ISETP.GT.U32.AND P1, PT, R3, 0x1, PT ;  /* 0x000000010300780c */ /* 0x000fda0003f24070 */
[----:B0-----:R-:W-:Y:S05]  /*15c0*/  @P1 BRA `(.L_x_22) ;  /* 0x0000000000041947 */ /* 0x001fea0003800000 */
[----:B------:R-:W-:Y:S01]  /*15d0*/  BPT.TRAP 0x1 ;  /* 0x000000040000795c */ /* 0x000fe20000300000 */
.L_x_22:
[----:B------:R-:W-:Y:S01]  /*15e0*/  UIADD3 UR4, UR4, 0x1, URZ ;  /* 0x0000000104047890 */ /* 0x000fe2000fffe03f */
[----:B------:R-:W-:Y:S01]  /*15f0*/  ISETP.GT.AND P2, PT, R5, 0x1, PT ;  /* 0x000000010500780c */ /* 0x000fe20003f44270 */
[----:B------:R-:W-:Y:S02]  /*1600*/  VIADD R7, R7, 0x1 ;  /* 0x0000000107077836 */ /* 0x000fe40000000000 */
[----:B------:R-:W-:Y:S01]  /*1610*/  UISETP.NE.AND UP0, UPT, UR4, 0x9, UPT ;  /* 0x000000090400788c */ /* 0x000fe2000bf05270 */
[----:B------:R-:W-:Y:S02]  /*1620*/  VIADD R5, R5, 0xffffffff ;  /* 0xffffffff05057836 */ /* 0x000fe40000000000 */
[C---:B------:R-:W-:Y:S01]  /*1630*/  ISETP.NE.AND P1, PT, R7.reuse, 0x9, PT ;  /* 0x000000090700780c */ /* 0x040fe20003f25270 */
[----:B------:R-:W-:Y:S02]  /*1640*/  USEL UR5, URZ, 0x1, UP0 ;  /* 0x000000013f057887 */ /* 0x000fe40008000000 */
[----:B------:R-:W-:Y:S01]  /*1650*/  USEL UR4, UR4, URZ, UP0 ;  /* 0x0000003f04047287 */ /* 0x000fe20008000000 */
[----:B------:R-:W-:Y:S01]  /*1660*/  SEL R7, R7, RZ, P1 ;  /* 0x000000ff07077207 */ /* 0x000fe20000800000 */
[----:B------:R-:W-:-:S02]  /*1670*/  UPLOP3.LUT UP0, UPT, UPT, UPT, UPT, 0x80, 0x0 ;  /* 0x000000000000789c */ /* 0x000fc40003f0f070 */
[----:B------:R-:W-:Y:S01]  /*1680*/  LOP3.LUT R10, R10, UR5, RZ, 0x3c, !PT ;  /* 0x000000050a0a7c12 */ /* 0x000fe2000f8e3cff */
[----:B------:R-:W-:Y:S08]  /*1690*/  @P2 BRA `(.L_x_23) ;  /* 0xfffffff800e02947 */ /* 0x000ff0000383ffff */
.L_x_18:
[----:B------:R-:W-:Y:S02]  /*16a0*/  WARPGROUP.DEPBAR.LE gsb0, 0x0 ;  /* 0x00008000000079c5 */ /* 0x000fe40000010000 */
[----:B------:R-:W-:Y:S05]  /*16b0*/  @!P0 BRA `(.L_x_24) ;  /* 0x0000000000548947 */ /* 0x000fea0003800000 */
[----:B------:R-:W-:-:S04]  /*16c0*/  LOP3.LUT R5, R3, 0x1, RZ, 0xfc, !PT ;  /* 0x0000000103057812 */ /* 0x000fc800078efcff */
[----:B------:R-:W-:-:S13]  /*16d0*/  ISETP.NE.AND P0, PT, R5, 0x3, PT ;  /* 0x000000030500780c */ /* 0x000fda0003f05270 */
[----:B------:R-:W-:Y:S05]  /*16e0*/  @!P0 BRA `(.L_x_25) ;  /* 0x0000000000048947 */ /* 0x000fea0003800000 */
[----:B------:R-:W-:Y:S01]  /*16f0*/  BPT.TRAP 0x1 ;  /* 0x000000040000795c */ /* 0x000fe20000300000 */
.L_x_25:
[----:B------:R-:W-:Y:S01]  /*1700*/  ISETP.NE.AND P0, PT, R4, RZ, PT ;  /* 0x000000ff0400720c */ /* 0x000fe20003f05270 */
[----:B------:R-:W-:Y:S01]  /*1710*/  BSSY B0, `(.L_x_26) ;  /* 0x000000d000007945 */ /* 0x000fe20003800000 */
[----:B------:R-:W-:-:S11]  /*1720*/  ISETP.GT.U32.AND P1, PT, R3, 0x1, PT ;  /* 0x000000010300780c */ /* 0x000fd60003f24070 */
[----:B------:R-:W-:Y:S05]  /*1730*/  @!P0 BRA `(.L_x_27) ;  /* 0x0000000000288947 */ /* 0x000fea0003800000 */
[----:B------:R-:W0:Y:S01]  /*1740*/  S2R R8, SR_CgaCtaId ;  /* 0x0000000000087919 */ /* 0x000e220000008800 */
[----:B------:R-:W-:Y:S01]  /*1750*/  IMAD.WIDE.U32 R4, R6, 0x38e38e39, RZ ;  /* 0x38e38e3906047825 */ /* 0x000fe200078e00ff */
[----:B------:R-:W-:-:S04]  /*1760*/  MOV R3, 0x400 ;  /* 0x0000040000037802 */ /* 0x000fc80000000f00 */
[----:B------:R-:W-:-:S05]  /*1770*/  SHF.R.U32.HI R5, RZ, 0x1, R5 ;  /* 0x00000001ff057819 */ /* 0x000fca0000011605 */
[----:B------:R-:W-:Y:S01]  /*1780*/  IMAD R6, R5, -0x9, R6 ;  /* 0xfffffff705067824 */ /* 0x000fe200078e0206 */
[----:B0-----:R-:W-:-:S05]  /*1790*/  LEA R3, R8, R3, 0x18 ;  /* 0x0000000308037211 */ /* 0x001fca00078ec0ff */
[----:B------:R-:W-:-:S04]  /*17a0*/  IMAD R6, R6, 0x8, R3 ;  /* 0x0000000806067824 */ /* 0x000fc800078e0203 */
[----:B------:R-:W-:-:S05]  /*17b0*/  VIADD R3, R6, 0x36048 ;  /* 0x0003604806037836 */ /* 0x000fca0000000000 */
[----:B------:R-:W-:-:S04]  /*17c0*/  PRMT R3, R2, 0x654, R3 ;  /* 0x0000065402037816 */ /* 0x000fc80000000003 */
[----:B------:R0:W-:Y:S03]  /*17d0*/  SYNCS.ARRIVE.TRANS64.RED.A1T0 RZ, [R3+URZ], RZ ;  /* 0x000000ff03ff79a7 */ /* 0x0001e6000810043f */
.L_x_27:
[----:B------:R-:W-:Y:S05]  /*17e0*/  BSYNC B0 ;  /* 0x0000000000007941 */ /* 0x000fea0003800000 */
.L_x_26:
[----:B------:R-:W-:Y:S05]  /*17f0*/  @P1 BRA `(.L_x_24) ;  /* 0x0000000000041947 */ /* 0x000fea0003800000 */
[----:B------:R-:W-:Y:S01]  /*1800*/  BPT.TRAP 0x1 ;  /* 0x000000040000795c */ /* 0x000fe20000300000 */
.L_x_24:
[----:B------:R-:W0:Y:S01]  /*1810*/  S2R R2, SR_TID.X ;  /* 0x0000000000027919 */ /* 0x000e220000002100 */
[----:B------:R-:W-:Y:S01]  /*1820*/  ULDC.64 UR4, c[0x0][0x280] ;  /* 0x0000a00000047ab9 */ /* 0x000fe20000000a00 */
[----:B------:R-:W1:Y:S01]  /*1830*/  S2R R4, SR_CTAID.Y ;  /* 0x0000000000047919 */ /* 0x000e620000002600 */
[----:B------:R-:W2:Y:S01]  /*1840*/  S2R R9, SR_CTAID.X ;  /* 0x0000000000097919 */ /* 0x000ea20000002500 */
[----:B0-----:R-:W-:-:S04]  /*1850*/  SHF.R.S32.HI R3, RZ, 0x1f, R2 ;  /* 0x0000001fff037819 */ /* 0x001fc80000011402 */
[----:B------:R-:W-:Y:S01]  /*1860*/  LEA.HI R3, R3, R2, RZ, 0x7 ;  /* 0x0000000203037211 */ /* 0x000fe200078f38ff */
[----:B-1----:R-:W-:-:S03]  /*1870*/  IMAD.SHL.U32 R4, R4, 0x40, RZ ;  /* 0x0000004004047824 */ /* 0x002fc600078e00ff */
[----:B------:R-:W-:Y:S01]  /*1880*/  LOP3.LUT R3, R3, 0xffffff80, RZ, 0xc0, !PT ;  /* 0xffffff8003037812 */ /* 0x000fe200078ec0ff */
[----:B--2---:R-:W-:Y:S01]  /*1890*/  IMAD.SHL.U32 R8, R9, 0x80, RZ ;  /* 0x0000008009087824 */ /* 0x004fe200078e00ff */
[----:B------:R-:W-:-:S03]  /*18a0*/  ISETP.GE.AND P0, PT, R4, UR5, PT ;  /* 0x0000000504007c0c */ /* 0x000fc6000bf06270 */
[----:B------:R-:W-:Y:S01]  /*18b0*/  IMAD.IADD R10, R2, 0x1, -R3 ;  /* 0x00000001020a7824 */ /* 0x000fe200078e0a03 */
[----:B------:R-:W-:-:S04]  /*18c0*/  ISETP.GE.OR P0, PT, R8, UR4, P0 ;  /* 0x0000000408007c0c */ /* 0x000fc80008706670 */
[----:B------:R-:W-:-:S04]  /*18d0*/  SHF.R.S32.HI R7, RZ, 0x1f, R10 ;  /* 0x0000001fff077819 */ /* 0x000fc8000001140a */
[----:B------:R-:W-:-:S04]  /*18e0*/  LEA.HI R2, R7, R10, RZ, 0x2 ;  /* 0x0000000a07027211 */ /* 0x000fc800078f10ff */
[--C-:B------:R-:W-:Y:S02]  /*18f0*/  SHF.R.S32.HI R16, RZ, 0x2, R2.reuse ;  /* 0x00000002ff107819 */ /* 0x100fe40000011402 */
[----:B------:R-:W-:-:S04]  /*1900*/  SHF.R.S32.HI R3, RZ, 0x1f, R2 ;  /* 0x0000001fff037819 */ /* 0x000fc80000011402 */
[----:B------:R-:W-:-:S04]  /*1910*/  LEA.HI R3, R3, R16, RZ, 0x3 ;  /* 0x0000001003037211 */ /* 0x000fc800078f18ff */
[----:B------:R-:W-:Y:S01]  /*1920*/  LOP3.LUT R17, R3, 0xfffffff8, RZ, 0xc0, !PT ;  /* 0xfffffff803117812 */ /* 0x000fe200078ec0ff */
[----:B------:R-:W-:Y:S06]  /*1930*/  @P0 EXIT ;  /* 0x000000000000094d */ /* 0x000fec0003800000 */
[----:B------:R-:W-:Y:S01]  /*1940*/  LOP3.LUT R5, R2, 0x7ffffffc, RZ, 0xc0, !PT ;  /* 0x7ffffffc02057812 */ /* 0x000fe200078ec0ff */
[----:B------:R-:W-:Y:S01]  /*1950*/  IMAD.IADD R16, R16, 0x1, -R17 ;  /* 0x0000000110107824 */ /* 0x000fe200078e0a11 */
[----:B------:R-:W0:Y:S01]  /*1960*/  LDC.64 R2, c[0x0][0x658] ;  /* 0x00019600ff027b82 */ /* 0x000e220000000a00 */
[----:B------:R-:W-:Y:S02]  /*1970*/  LEA.HI R6, R7, R10, RZ, 0x5 ;  /* 0x0000000a07067211 */ /* 0x000fe400078f28ff */
[----:B------:R-:W-:Y:S01]  /*1980*/  IMAD.IADD R5, R10, 0x1, -R5 ;  /* 0x000000010a057824 */ /* 0x000fe200078e0a05 */
[----:B------:R-:W-:Y:S02]  /*1990*/  SHF.R.S32.HI R17, RZ, 0x1f, R16 ;  /* 0x0000001fff117819 */ /* 0x000fe40000011410 */
[----:B------:R-:W-:Y:S01]  /*19a0*/  SHF.R.S32.HI R11, RZ, 0x5, R6 ;  /* 0x00000005ff0b7819 */ /* 0x000fe20000011406 */
[----:B------:R-:W-:Y:S01]  /*19b0*/  IMAD.SHL.U32 R5, R5, 0x2, RZ ;  /* 0x0000000205057824 */ /* 0x000fe200078e00ff */
[----:B----45:R-:W-:Y:S01]  /*19c0*/  FSETP.NEU.AND P1, PT, R14, RZ, PT ;  /* 0x000000ff0e00720b */ /* 0x030fe20003f2d000 */
[----:B------:R-:W-:-:S03]  /*19d0*/  IMAD.WIDE R6, R9, 0x80, R16 ;  /* 0x0000008009067825 */ /* 0x000fc600078e0210 */
[----:B------:R-:W-:Y:S01]  /*19e0*/  SHF.R.S32.HI R9, RZ, 0x1f, R5 ;  /* 0x0000001fff097819 */ /* 0x000fe20000011405 */
[C---:B------:R-:W-:Y:S01]  /*19f0*/  IMAD R13, R11.reuse, -0x10, -R8 ;  /* 0xfffffff00b0d7824 */ /* 0x040fe200078e0a08 */
[C---:B------:R-:W-:Y:S01]  /*1a00*/  IADD3 R8, P0, R4.reuse, R5, RZ ;  /* 0x0000000504087210 */ /* 0x040fe20007f1e0ff */
[----:B------:R-:W-:Y:S01]  /*1a10*/  IMAD.WIDE R6, R11, 0x10, R6 ;  /* 0x000000100b067825 */ /* 0x000fe200078e0206 */
[----:B---3--:R-:W-:Y:S02]  /*1a20*/  IADD3 R15, -R5, UR5, -R4 ;  /* 0x00000005050f7c10 */ /* 0x008fe4000fffe904 */
[----:B------:R-:W-:Y:S02]  /*1a30*/  LEA.HI.X.SX32 R9, R4, R9, 0x1, P0 ;  /* 0x0000000904097211 */ /* 0x000fe400000f0eff */
[----:B------:R-:W-:Y:S02]  /*1a40*/  IADD3 R16, R13, UR4, -R16 ;  /* 0x000000040d107c10 */ /* 0x000fe4000fffe810 */
[----:B------:R-:W-:Y:S01]  /*1a50*/  ISETP.GT.AND P4, PT, R15, RZ, PT ;  /* 0x000000ff0f00720c */ /* 0x000fe20003f84270 */
[-C--:B0-----:R-:W-:Y:S01]  /*1a60*/  IMAD R4, R7, R2.reuse, RZ ;  /* 0x0000000207047224 */ /* 0x081fe200078e02ff */
[----:B------:R-:W-:Y:S01]  /*1a70*/  SHF.L.U64.HI R19, R2, 0x3, R3 ;  /* 0x0000000302137819 */ /* 0x000fe20000010203 */
[----:B------:R-:W-:Y:S01]  /*1a80*/  IMAD.WIDE.U32 R10, R6, R2, R8 ;  /* 0x00000002060a7225 */ /* 0x000fe200078e0008 */
[----:B------:R-:W-:-:S02]  /*1a90*/  P2R R5, PR, RZ, 0x10 ;  /* 0x00000010ff057803 */ /* 0x000fc40000000000 */
[----:B------:R-:W-:Y:S01]  /*1aa0*/  ISETP.GT.AND P0, PT, R16, RZ, P4 ;  /* 0x000000ff1000720c */ /* 0x000fe20002704270 */
[----:B------:R-:W-:Y:S01]  /*1ab0*/  IMAD R13, R6, R3, R4 ;  /* 0x00000003060d7224 */ /* 0x000fe200078e0204 */
[C---:B------:R-:W-:Y:S01]  /*1ac0*/  SHF.L.U64.HI R18, R2.reuse, 0x6, R3 ;  /* 0x0000000602127819 */ /* 0x040fe20000010203 */
[C---:B------:R-:W-:Y:S02]  /*1ad0*/  IMAD.SHL.U32 R20, R2.reuse, 0x8, RZ ;  /* 0x0000000802147824 */ /* 0x040fe400078e00ff */
[----:B------:R-:W-:Y:S02]  /*1ae0*/  IMAD.SHL.U32 R17, R2, 0x40, RZ ;  /* 0x0000004002117824 */ /* 0x000fe400078e00ff */
[----:B------:R-:W-:Y:S01]  /*1af0*/  IMAD.IADD R13, R11, 0x1, R13 ;  /* 0x000000010b0d7824 */ /* 0x000fe200078e020d */
[----:B------:R-:W-:Y:S06]  /*1b00*/  @!P1 BRA `(.L_x_28) ;  /* 0x00000030008c9947 */ /* 0x000fec0003800000 */
[----:B------:R-:W-:Y:S01]  /*1b10*/  ULDC.64 UR6, c[0x0][0x630] ;  /* 0x00018c0000067ab9 */ /* 0x000fe20000000a00 */
[----:B------:R-:W-:Y:S01]  /*1b20*/  ULDC.64 UR8, c[0x0][0x628] ;  /* 0x00018a0000087ab9 */ /* 0x000fe20000000a00 */
[----:B------:R-:W-:Y:S01]  /*1b30*/  IMAD R21, R7, UR6, RZ ;  /* 0x0000000607157c24 */ /* 0x000fe2000f8e02ff */
[----:B------:R-:W-:Y:S01]  /*1b40*/  ULDC.64 UR4, c[0x0][0x650] ;  /* 0x0001940000047ab9 */ /* 0x000fe20000000a00 */
[----:B------:R-:W-:-:S04]  /*1b50*/  IMAD.WIDE.U32 R2, R6, UR6, R8 ;  /* 0x0000000606027c25 */ /* 0x000fc8000f8e0008 */
[----:B------:R-:W-:Y:S01]  /*1b60*/  IMAD R21, R6, UR7, R21 ;  /* 0x0000000706157c24 */ /* 0x000fe2000f8e0215 */
[----:B------:R-:W-:-:S03]  /*1b70*/  LEA R4, P1, R2, UR8, 0x1 ;  /* 0x0000000802047c11 */ /* 0x000fc6000f8208ff */
[----:B------:R-:W-:-:S05]  /*1b80*/  IMAD.IADD R3, R3, 0x1, R21 ;  /* 0x0000000103037824 */ /* 0x000fca00078e0215 */
[----:B------:R-:W-:-:S05]  /*1b90*/  LEA.HI.X R5, R2, UR9, R3, 0x1, P1 ;  /* 0x0000000902057c11 */ /* 0x000fca00088f0c03 */
[----:B------:R-:W2:Y:S01]  /*1ba0*/  @P0 LDG.E.LTC128B.U16 R22, desc[UR12][R4.64] ;  /* 0x0000000c04160981 */ /* 0x000ea2000c1e1520 */
[----:B------:R-:W-:Y:S01]  /*1bb0*/  ISETP.GT.AND P3, PT, R15, 0x1, PT ;  /* 0x000000010f00780c */ /* 0x000fe20003f64270 */
[----:B------:R-:W-:Y:S01]  /*1bc0*/  BSSY B0, `(.L_x_29) ;  /* 0x000000c000007945 */ /* 0x000fe20003800000 */
[----:B------:R-:W-:Y:S02]  /*1bd0*/  LEA R2, P2, R10, UR4, 0x1 ;  /* 0x000000040a027c11 */ /* 0x000fe4000f8408ff */
[----:B------:R-:W-:Y:S01]  /*1be0*/  ISETP.GT.AND P1, PT, R16, RZ, P3 ;  /* 0x000000ff1000720c */ /* 0x000fe20001f24270 */
[----:B--2---:R-:W-:-:S04]  /*1bf0*/  IMAD.U32 R3, R22, 0x10000, RZ ;  /* 0x0001000016037824 */ /* 0x004fc800078e00ff */
[----:B------:R-:W-:-:S04]  /*1c00*/  FMUL R3, R3, R14 ;  /* 0x0000000e03037220 */ /* 0x000fc80000400000 */
[----:B------:R-:W-:-:S05]  /*1c10*/  FFMA R3, R56, R0, R3 ;  /* 0x0000000038037223 */ /* 0x000fca0000000003 */
[----:B------:R-:W-:Y:S02]  /*1c20*/  F2FP.BF16.F32.PACK_AB R11, RZ, R3 ;  /* 0x00000003ff0b723e */ /* 0x000fe400000010ff */
[----:B------:R-:W-:Y:S02]  /*1c30*/  P2R R3, PR, RZ, 0x8 ;  /* 0x00000008ff037803 */ /* 0x000fe40000000000 */
[----:B------:R-:W-:-:S05]  /*1c40*/  LEA.HI.X R3, R10, UR5, R13, 0x1, P2 ;  /* 0x000000050a037c11 */ /* 0x000fca00090f0c0d */
[----:B------:R0:W-:Y:S01]  /*1c50*/  @P0 STG.E.U16 desc[UR12][R2.64], R11 ;  /* 0x0000000b02000986 */ /* 0x0001e2000c10150c */
[----:B------:R-:W-:Y:S05]  /*1c60*/  @!P1 BRA `(.L_x_30) ;  /* 0x0000000000049947 */ /* 0x000fea0003800000 */
[----:B------:R1:W5:Y:S02]  /*1c70*/  LDG.E.LTC128B.U16 R22, desc[UR12][R4.64+0x2] ;  /* 0x0000020c04167981 */ /* 0x000364000c1e1520 */
.L_x_30:
[----:B------:R-:W-:Y:S05]  /*1c80*/  BSYNC B0 ;  /* 0x0000000000007941 */ /* 0x000fea0003800000 */
.L_x_29:
[----:B------:R-:W-:Y:S01]  /*1c90*/  USHF.L.U32 UR4, UR6, 0x3, URZ ;  /* 0x0000000306047899 */ /* 0x000fe2000800063f */
[----:B-----5:R-:W-:Y:S01]  /*1ca0*/  IMAD.U32 R13, R22, 0x10000, RZ ;  /* 0x00010000160d7824 */ /* 0x020fe200078e00ff */
[----:B------:R-:W-:Y:S01]  /*1cb0*/  USHF.L.U64.HI UR5, UR6, 0x3, UR7 ;  /* 0x0000000306057899 */ /* 0x000fe20008010207 */
[----:B------:R-:W-:Y:S02]  /*1cc0*/  ISETP.GT.AND P0, PT, R16, 0x8, P4 ;  /* 0x000000081000780c */ /* 0x000fe40002704270 */
[----:B------:R-:W-:Y:S01]  /*1cd0*/  FMUL R56, R13, R14 ;  /* 0x0000000e0d387220 */ /* 0x000fe20000400000 */
[----:B------:R-:W-:Y:S02]  /*1ce0*/  IMAD.U32 R10, RZ, RZ, UR4 ;  /* 0x00000004ff0a7e24 */ /* 0x000fe4000f8e00ff */
[----:B0-----:R-:W-:Y:S02]  /*1cf0*/  IMAD.U32 R11, RZ, RZ, UR5 ;  /* 0x00000005ff0b7e24 */ /* 0x001fe4000f8e00ff */
[----:B------:R-:W-:Y:S01]  /*1d00*/  FFMA R56, R57, R0, R56 ;  /* 0x0000000039387223 */ /* 0x000fe20000000038 */
[----:B------:R-:W-:-:S04]  /*1d10*/  IMAD.WIDE.U32 R12, R6, UR6, R10 ;  /* 0x00000006060c7c25 */ /* 0x000fc8000f8e000a */
[----:B------:R-:W-:Y:S02]  /*1d20*/  F2FP.BF16.F32.PACK_AB R57, RZ, R56 ;  /* 0x00000038ff39723e */ /* 0x000fe400000010ff */
[----:B------:R-:W-:-:S03]  /*1d30*/  IADD3 R23, P2, R8, R12, RZ ;  /* 0x0000000c08177210 */ /* 0x000fc60007f5e0ff */
[----:B------:R0:W-:Y:S01]  /*1d40*/  @P1 STG.E.U16 desc[UR12][R2.64+0x2], R57 ;  /* 0x0000023902001986 */ /* 0x0001e2000c10150c */
[----:B------:R-:W-:Y:S02]  /*1d50*/  IADD3.X R56, R9, R21, R13, P2, !PT ;  /* 0x0000001509387210 */ /* 0x000fe400017fe40d */
[----:B------:R-:W-:-:S04]  /*1d60*/  LEA R12, P2, R23, UR8, 0x1 ;  /* 0x00000008170c7c11 */ /* 0x000fc8000f8408ff */
[----:B------:R-:W-:-:S05]  /*1d70*/  LEA.HI.X R13, R23, UR9, R56, 0x1, P2 ;  /* 0x00000009170d7c11 */ /* 0x000fca00090f0c38 */
[----:B------:R-:W2:Y:S01]  /*1d80*/  @P0 LDG.E.LTC128B.U16 R22, desc[UR12][R12.64] ;  /* 0x0000000c0c160981 */ /* 0x000ea2000c1e1520 */
[C---:B------:R-:W-:Y:S01]  /*1d90*/  IMAD.SHL.U32 R23, R20.reuse, 0x2, RZ ;  /* 0x0000000214177824 */ /* 0x040fe200078e00ff */
[----:B------:R-:W-:Y:S01]  /*1da0*/  SHF.L.U64.HI R19, R20, 0x1, R19 ;  /* 0x0000000114137819 */ /* 0x000fe20000010213 */
[----:B------:R-:W-:Y:S01]  /*1db0*/  BSSY B0, `(.L_x_31) ;  /* 0x000000b000007945 */ /* 0x000fe20003800000 */
[----:B------:R-:W-:Y:S02]  /*1dc0*/  ISETP.GT.AND P1, PT, R16, 0x8, P3 ;  /* 0x000000081000780c */ /* 0x000fe40001f24270 */
[----:B------:R-:W-:Y:S01]  /*1dd0*/  IADD3 R20, P2, R23, R2, RZ ;  /* 0x0000000217147210 */ /* 0x000fe20007f5e0ff */
[----:B--2---:R-:W-:-:S04]  /*1de0*/  IMAD.U32 R21, R22, 0x10000, RZ ;  /* 0x0001000016157824 */ /* 0x004fc800078e00ff */
[----:B------:R-:W-:-:S04]  /*1df0*/  FMUL R21, R21, R14 ;  /* 0x0000000e15157220 */ /* 0x000fc80000400000 */
[----:B------:R-:W-:-:S05]  /*1e00*/  FFMA R21, R58, R0, R21 ;  /* 0x000000003a157223 */ /* 0x000fca0000000015 */
[----:B------:R-:W-:Y:S01]  /*1e10*/  F2FP.BF16.F32.PACK_AB R56, RZ, R21 ;  /* 0x00000015ff38723e */ /* 0x000fe200000010ff */
[----:B------:R-:W-:-:S05]  /*1e20*/  IMAD.X R21, R19, 0x1, R3, P2 ;  /* 0x0000000113157824 */ /* 0x000fca00010e0603 */
[----:B------:R0:W-:Y:S01]  /*1e30*/  @P0 STG.E.U16 desc[UR12][R20.64], R56 ;  /* 0x0000003814000986 */ /* 0x0001e2000c10150c */
[----:B------:R-:W-:Y:S05]  /*1e40*/  @!P1 BRA `(.L_x_32) ;  /* 0x0000000000049947 */ /* 0x000fea0003800000 */
[----:B------:R2:W5:Y:S02]  /*1e50*/  LDG.E.LTC128B.U16 R22, desc[UR12][R12.64+0x2] ;  /* 0x0000020c0c167981 */ /* 0x000564000c1e1520 */
.L_x_32:
[----:B------:R-:W-:Y:S05]  /*1e60*/  BSYNC B0 ;  /* 0x0000000000007941 */ /* 0x000fea0003800000 */
.L_x_31:
[----:B0----5:R-:W-:Y:S01]  /*1e70*/  IMAD.U32 R57, R22, 0x10000, RZ ;  /* 0x0001000016397824 */ /* 0x021fe200078e00ff */
[----:B------:R-:W-:Y:S01]  /*1e80*/  ISETP.GT.AND P3, PT, R15, 0x8, PT ;  /* 0x000000080f00780c */ /* 0x000fe20003f64270 */
[----:B------:R-:W-:Y:S02]  /*1e90*/  BSSY B0, `(.L_x_33) ;  /* 0x0000009000007945 */ /* 0x000fe40003800000 */
[----:B------:R-:W-:Y:S01]  /*1ea0*/  FMUL R56, R57, R14 ;  /* 0x0000000e39387220 */ /* 0x000fe20000400000 */
[----:B------:R-:W-:Y:S02]  /*1eb0*/  ISETP.GT.AND P0, PT, R16, RZ, P3 ;  /* 0x000000ff1000720c */ /* 0x000fe40001f04270 */
[----:B------:R-:W-:Y:S01]  /*1ec0*/  P2R R57, PR, RZ, 0x8 ;  /* 0x00000008ff397803 */ /* 0x000fe20000000000 */
[----:B------:R-:W-:-:S05]  /*1ed0*/  FFMA R56, R59, R0, R56 ;  /* 0x000000003b387223 */ /* 0x000fca0000000038 */
[----:B------:R-:W-:-:S05]  /*1ee0*/  F2FP.BF16.F32.PACK_AB R56, RZ, R56 ;  /* 0x00000038ff38723e */ /* 0x000fca00000010ff */
[----:B------:R0:W-:Y:S01]  /*1ef0*/  @P1 STG.E.U16 desc[UR12][R20.64+0x2], R56 ;  /* 0x0000023814001986 */ /* 0x0001e2000c10150c */
[----:B------:R-:W-:Y:S05]  /*1f00*/  @!P0 BRA `(.L_x_34) ;  /* 0x0000000000048947 */ /* 0x000fea0003800000 */
[----:B------:R3:W5:Y:S02]  /*1f10*/  LDG.E.LTC128B.U16 R22, desc[UR12][R4.64+0x10] ;  /* 0x0000100c04167981 */ /* 0x000764000c1e1520 */
.L_x_34:
[----:B------:R-:W-:Y:S05]  /*1f20*/  BSYNC B0 ;  /* 0x0000000000007941 */ /* 0x000fea0003800000 */
.L_x_33:
[----:B-----5:R-:W-:Y:S01]  /*1f30*/  IMAD.U32 R57, R22, 0x10000, RZ ;  /* 0x0001000016397824 */ /* 0x020fe200078e00ff */
[----:B------:R-:W-:Y:S01]  /*1f40*/  ISETP.GT.AND P2, PT, R15, 0x9, PT ;  /* 0x000000090f00780c */ /* 0x000fe20003f44270 */
[----:B------:R-:W-:Y:S02]  /*1f50*/  BSSY B0, `(.L_x_35) ;  /* 0x0000009000007945 */ /* 0x000fe40003800000 */
[----:B------:R-:W-:Y:S01]  /*1f60*/  FMUL R57, R57, R14 ;  /* 0x0000000e39397220 */ /* 0x000fe20000400000 */
[----:B------:R-:W-:Y:S02]  /*1f70*/  ISETP.GT.AND P1, PT, R16, RZ, P2 ;  /* 0x000000ff1000720c */ /* 0x000fe40001724270 */
[----:B0-----:R-:W-:Y:S01]  /*1f80*/  P2R R56, PR, RZ, 0x4 ;  /* 0x00000004ff387803 */ /* 0x001fe20000000000 */
[----:B------:R-:W-:-:S05]  /*1f90*/  FFMA R57, R60, R0, R57 ;  /* 0x000000003c397223 */ /* 0x000fca0000000039 */
[----:B------:R-:W-:-:S05]  /*1fa0*/  F2FP.BF16.F32.PACK_AB R57, RZ, R57 ;  /* 0x00000039ff39723e */ /* 0x000fca00000010ff */
[----:B------:R0:W-:Y:S01]  /*1fb0*/  @P0 STG.E.U16 desc[UR12][R2.64+0x10], R57 ;  /* 0x0000103902000986 */ /* 0x0001e2000c10150c */
[----:B------:R-:W-:Y:S05]  /*1fc0*/  @!P1 BRA `(.L_x_36) ;  /* 0x0000000000049947 */ /* 0x000fea0003800000 */
[----:B------:R4:W5:Y:S02]  /*1fd0*/  LDG.E.LTC128B.U16 R22, desc[UR12][R4.64+0x12] ;  /* 0x0000120c04167981 */ /* 0x000964000c1e1520 */
.L_x_36:
[----:B------:R-:W-:Y:S05]  /*1fe0*/  BSYNC B0 ;  /* 0x0000000000007941 */ /* 0x000fea0003800000 */
.L_x_35:
[----:B0----5:R-:W-:Y:S01]  /*1ff0*/  IMAD.U32 R57, R22, 0x10000, RZ ;  /* 0x0001000016397824 */ /* 0x021fe200078e00ff */
[----:B------:R-:W-:Y:S01]  /*2000*/  ISETP.GT.AND P0, PT, R16, 0x8, P3 ;  /* 0x000000081000780c */ /* 0x000fe20001f04270 */
[----:B------:R-:W-:Y:S02]  /*2010*/  BSSY B0, `(.L_x_37) ;  /* 0x0000007000007945 */ /* 0x000fe40003800000 */
[----:B------:R-:W-:-:S04]  /*2020*/  FMUL R56, R57, R14 ;  /* 0x0000000e39387220 */ /* 0x000fc80000400000 */
[----:B------:R-:W-:-:S05]  /*2030*/  FFMA R56, R61, R0, R56 ;  /* 0x000000003d387223 */ /* 0x000fca0000000038 */
[----:B------:R-:W-:-:S05]  /*2040*/  F2FP.BF16.F32.PACK_AB R56, RZ, R56 ;  /* 0x00000038ff38723e */ /* 0x000fca00000010ff */
[----:B------:R0:W-:Y:S01]  /*2050*/  @P1 STG.E.U16 desc[UR12][R2.64+0x12], R56 ;  /* 0x0000123802001986 */ /* 0x0001e2000c10150c */
[----:B------:R-:W-:Y:S05]  /*2060*/  @!P0 BRA `(.L_x_38) ;  /* 0x0000000000048947 */ /* 0x000fea0003800000 */
[----:B------:R0:W5:Y:S02]  /*2070*/  LDG.E.LTC128B.U16 R22, desc[UR12][R12.64+0x10] ;  /* 0x0000100c0c167981 */ /* 0x000164000c1e1520 */
.L_x_38:
[----:B------:R-:W-:Y:S05]  /*2080*/  BSYNC B0 ;  /* 0x0000000000007941 */ /* 0x000fea0003800000 */
.L_x_37:
[----:B-----5:R-:W-:Y:S01]  /*2090*/  IMAD.U32 R57, R22, 0x10000, RZ ;  /* 0x0001000016397824 */ /* 0x020fe200078e00ff */
        /* <DEDUP_REMOVED lines=8> */
.L_x_40:
[----:B------:R-:W-:Y:S05]  /*2120*/  BSYNC B0 ;  /* 0x0000000000007941 */ /* 0x000fea0003800000 */
.L_x_39:
[----:B-----5:R-:W-:Y:S01]  /*2130*/  IMAD.U32 R59, R22, 0x10000, RZ ;  /* 0x00010000163b7824 */ /* 0x020fe200078e00ff */
[----:B------:R-:W-:Y:S01]  /*2140*/  ISETP.GT.AND P3, PT, R15, 0x10, PT ;  /* 0x000000100f00780c */ /* 0x000fe20003f64270 */
[C---:B0-----:R-:W-:Y:S01]  /*2150*/  IMAD.SHL.U32 R57, R17.reuse, 0x2, RZ ;  /* 0x0000000211397824 */ /* 0x041fe200078e00ff */
[----:B------:R-:W-:Y:S01]  /*2160*/  SHF.L.U64.HI R17, R17, 0x1, R18 ;  /* 0x0000000111117819 */ /* 0x000fe20000010212 */
[----:B------:R-:W-:Y:S01]  /*2170*/  FMUL R56, R59, R14 ;  /* 0x0000000e3b387220 */ /* 0x000fe20000400000 */
[----:B------:R-:W-:Y:S02]  /*2180*/  BSSY B0, `(.L_x_41) ;  /* 0x000000a000007945 */ /* 0x000fe40003800000 */
[----:B------:R-:W-:Y:S01]  /*2190*/  IADD3 R18, P0, P2, R57, R2, R23 ;  /* 0x0000000239127210 */ /* 0x000fe20007a1e017 */
[----:B------:R-:W-:Y:S01]  /*21a0*/  FFMA R56, R63, R0, R56 ;  /* 0x000000003f387223 */ /* 0x000fe20000000038 */
[----:B------:R-:W-:Y:S02]  /*21b0*/  P2R R23, PR, RZ, 0x8 ;  /* 0x00000008ff177803 */ /* 0x000fe40000000000 */
[----:B------:R-:W-:-:S02]  /*21c0*/  IADD3.X R19, R17, R3, R19, P0, P2 ;  /* 0x0000000311137210 */ /* 0x000fc400007e4413 */
[----:B------:R-:W-:Y:S02]  /*21d0*/  F2FP.BF16.F32.PACK_AB R56, RZ, R56 ;  /* 0x00000038ff38723e */ /* 0x000fe400000010ff */
[----:B------:R-:W-:-:S03]  /*21e0*/  ISETP.GT.AND P0, PT, R16, RZ, P3 ;  /* 0x000000ff1000720c */ /* 0x000fc60001f04270 */
[----:B------:R0:W-:Y:S10]  /*21f0*/  @P1 STG.E.U16 desc[UR12][R20.64+0x12], R56 ;  /* 0x0000123814001986 */ /* 0x0001f4000c10150c */
[----:B------:R-:W-:Y:S05]  /*2200*/  @!P0 BRA `(.L_x_42) ;  /* 0x0000000000048947 */ /* 0x000fea0003800000 */
[----:B------:R0:W5:Y:S02]  /*2210*/  LDG.E.LTC128B.U16 R22, desc[UR12][R4.64+0x20] ;  /* 0x0000200c04167981 */ /* 0x000164000c1e1520 */
.L_x_42:
[----:B------:R-:W-:Y:S05]  /*2220*/  BSYNC B0 ;  /* 0x0000000000007941 */ /* 0x000fea0003800000 */
.L_x_41:
[----:B-----5:R-:W-:Y:S01]  /*2230*/  IMAD.U32 R23, R22, 0x10000, RZ ;  /* 0x0001000016177824 */ /* 0x020fe200078e00ff */
[----:B------:R-:W-:Y:S01]  /*2240*/  ISETP.GT.AND P1, PT, R15, 0x11, PT ;  /* 0x000000110f00780c */ /* 0x000fe20003f24270 */
[----:B------:R-:W-:Y:S02]  /*2250*/  BSSY B0, `(.L_x_43) ;  /* 0x0000009000007945 */ /* 0x000fe40003800000 */
[----:B------:R-:W-:-:S04]  /*2260*/  FMUL R23, R23, R14 ;  /* 0x0000000e17177220 */ /* 0x000fc80000400000 */
[----:B------:R-:W-:-:S05]  /*2270*/  FFMA R23, R64, R0, R23 ;  /* 0x0000000040177223 */ /* 0x000fca0000000017 */
[----:B------:R-:W-:-:S05]  /*2280*/  F2FP.BF16.F32.PACK_AB R23, RZ, R23 ;  /* 0x00000017ff17723e */ /* 0x000fca00000010ff */
[----:B------:R1:W-:Y:S01]  /*2290*/  @P0 STG.E.U16 desc[UR12][R2.64+0x20], R23 ;  /* 0x0000201702000986 */ /* 0x0003e2000c10150c */
[----:B------:R-:W-:Y:S02]  /*22a0*/  ISETP.GT.AND P0, PT, R16, RZ, P1 ;  /* 0x000000ff1000720c */ /* 0x000fe40000f04270 */
[----:B-1----:R-:W-:-:S11]  /*22b0*/  P2R R23, PR, RZ, 0x2 ;  /* 0x00000002ff177803 */ /* 0x002fd60000000000 */
[----:B------:R-:W-:Y:S05]  /*22c0*/  @!P0 BRA `(.L_x_44) ;  /* 0x0000000000048947 */ /* 0x000fea0003800000 */
[----:B------:R1:W5:Y:S02]  /*22d0*/  LDG.E.LTC128B.U16 R22, desc[UR12][R4.64+0x22] ;  /* 0x0000220c04167981 */ /* 0x000364000c1e1520 */
.L_x_44:
[----:B------:R-:W-:Y:S05]  /*22e0*/  BSYNC B0 ;  /* 0x0000000000007941 */ /* 0x000fea0003800000 */
.L_x_43:
[----:B-----5:R-:W-:Y:S01]  /*22f0*/  IMAD.U32 R23, R22, 0x10000, RZ ;  /* 0x0001000016177824 */ /* 0x020fe200078e00ff */
[----:B------:R-:W-:Y:S03]  /*2300*/  BSSY B0, `(.L_x_45) ;  /* 0x0000008000007945 */ /* 0x000fe60003800000 */
[----:B0-----:R-:W-:-:S04]  /*2310*/  FMUL R56, R23, R14 ;  /* 0x0000000e17387220 */ /* 0x001fc80000400000 */
[----:B------:R-:W-:-:S05]  /*2320*/  FFMA R56, R65, R0, R56 ;  /* 0x0000000041387223 */ /* 0x000fca0000000038 */
[----:B------:R-:W-:-:S05]  /*2330*/  F2FP.BF16.F32.PACK_AB R56, RZ, R56 ;  /* 0x00000038ff38723e */ /* 0x000fca00000010ff */
[----:B------:R0:W-:Y:S01]  /*2340*/  @P0 STG.E.U16 desc[UR12][R2.64+0x22], R56 ;  /* 0x0000223802000986 */ /* 0x0001e2000c10150c */
[----:B------:R-:W-:-:S13]  /*2350*/  ISETP.GT.AND P0, PT, R16, 0x8, P3 ;  /* 0x000000081000780c */ /* 0x000fda0001f04270 */
[----:B0-----:R-:W-:Y:S05]  /*2360*/  @!P0 BRA `(.L_x_46) ;  /* 0x0000000000048947 */ /* 0x001fea0003800000 */
[----:B------:R0:W5:Y:S02]  /*2370*/  LDG.E.LTC128B.U16 R22, desc[UR12][R12.64+0x20] ;  /* 0x0000200c0c167981 */ /* 0x000164000c1e1520 */
.L_x_46:
[----:B------:R-:W-:Y:S05]  /*2380*/  BSYNC B0 ;  /* 0x0000000000007941 */ /* 0x000fea0003800000 */
.L_x_45:
[C---:B-----5:R-:W-:Y:S01]  /*2390*/  IMAD.U32 R23, R22.reuse, 0x10000, RZ ;  /* 0x0001000016177824 */ /* 0x060fe200078e00ff */
[----:B------:R-:W-:Y:S01]  /*23a0*/  BSSY B0, `(.L_x_47) ;  /* 0x000000c000007945 */ /* 0x000fe20003800000 */
[----:B------:R-:W-:Y:S02]  /*23b0*/  PRMT R56, R22, 0x7610, R56 ;  /* 0x0000761016387816 */ /* 0x000fe40000000038 */
[----:B------:R-:W-:-:S04]  /*23c0*/  FMUL R23, R23, R14 ;  /* 0x0000000e17177220 */ /* 0x000fc80000400000 */
[----:B------:R-:W-:-:S05]  /*23d0*/  FFMA R23, R66, R0, R23 ;  /* 0x0000000042177223 */ /* 0x000fca0000000017 */
[----:B------:R-:W-:-:S04]  /*23e0*/  F2FP.BF16.F32.PACK_AB R23, RZ, R23 ;  /* 0x00000017ff17723e */ /* 0x000fc800000010ff */
[----:B------:R-:W-:-:S05]  /*23f0*/  PRMT R58, R23, 0x7610, R58 ;  /* 0x00007610173a7816 */ /* 0x000fca000000003a */
[----:B------:R0:W-:Y:S01]  /*2400*/  @P0 STG.E.U16 desc[UR12][R20.64+0x20], R58 ;  /* 0x0000203a14000986 */ /* 0x0001e2000c10150c */
[----:B------:R-:W-:-:S05]  /*2410*/  IADD3 R59, P0, R6, 0x40, RZ ;  /* 0x00000040063b7810 */ /* 0x000fca0007f1e0ff */
[----:B------:R-:W-:Y:S01]  /*2420*/  IMAD.X R23, RZ, RZ, R7, P0 ;  /* 0x000000ffff177224 */ /* 0x000fe200000e0607 */
[----:B------:R-:W-:-:S13]  /*2430*/  ISETP.GT.AND P0, PT, R16, 0x8, P1 ;  /* 0x000000081000780c */ /* 0x000fda0000f04270 */
[----:B0-----:R-:W-:Y:S05]  /*2440*/  @!P0 BRA `(.L_x_48) ;  /* 0x0000000000048947 */ /* 0x001fea0003800000 */
[----:B------:R0:W5:Y:S02]  /*2450*/  LDG.E.LTC128B.U16 R56, desc[UR12][R12.64+0x22] ;  /* 0x0000220c0c387981 */ /* 0x000164000c1e1520 */
.L_x_48:
[----:B------:R-:W-:Y:S05]  /*2460*/  BSYNC B0 ;  /* 0x0000000000007941 */ /* 0x000fea0003800000 */
.L_x_47:
[----:B-----5:R-:W-:Y:S01]  /*2470*/  IMAD.U32 R7, R56, 0x10000, RZ ;  /* 0x0001000038077824 */ /* 0x020fe200078e00ff */
[----:B------:R-:W-:Y:S01]  /*2480*/  ISETP.GT.AND P2, PT, R15, 0x18, PT ;  /* 0x000000180f00780c */ /* 0x000fe20003f44270 */
[----:B------:R-:W-:Y:S01]  /*2490*/  IMAD.WIDE.U32 R10, R59, UR6, R10 ;  /* 0x000000063b0a7c25 */ /* 0x000fe2000f8e000a */
[----:B------:R-:W-:Y:S03]  /*24a0*/  BSSY B0, `(.L_x_49) ;  /* 0x0000014000007945 */ /* 0x000fe60003800000 */
[----:B------:R-:W-:-:S04]  /*24b0*/  FMUL R6, R7, R14 ;  /* 0x0000000e07067220 */ /* 0x000fc80000400000 */
[----:B------:R-:W-:-:S05]  /*24c0*/  FFMA R6, R67, R0, R6 ;  /* 0x0000000043067223 */ /* 0x000fca0000000006 */
[----:B------:R-:W-:Y:S01]  /*24d0*/  F2FP.BF16.F32.PACK_AB R7, RZ, R6 ;  /* 0x00000006ff07723e */ /* 0x000fe200000010ff */
[----:B------:R-:W-:Y:S02]  /*24e0*/  IMAD R6, R23, UR6, RZ ;  /* 0x0000000617067c24 */ /* 0x000fe4000f8e02ff */
[----:B------:R-:W-:Y:S01]  /*24f0*/  IMAD.WIDE.U32 R22, R59, UR6, R8 ;  /* 0x000000063b167c25 */ /* 0x000fe2000f8e0008 */
[----:B------:R-:W-:-:S03]  /*2500*/  PRMT R58, R7, 0x7610, R58 ;  /* 0x00007610073a7816 */ /* 0x000fc6000000003a */
[----:B------:R-:W-:Y:S02]  /*2510*/  IMAD R61, R59, UR7, R6 ;  /* 0x000000073b3d7c24 */ /* 0x000fe4000f8e0206 */
[----:B------:R0:W-:Y:S01]  /*2520*/  @P0 STG.E.U16 desc[UR12][R20.64+0x22], R58 ;  /* 0x0000223a14000986 */ /* 0x0001e2000c10150c */
[----:B------:R-:W-:Y:S01]  /*2530*/  LEA R6, P0, R22, UR8, 0x1 ;  /* 0x0000000816067c11 */ /* 0x000fe2000f8008ff */
[----:B------:R-:W-:-:S05]  /*2540*/  IMAD.IADD R7, R23, 0x1, R61 ;  /* 0x0000000117077824 */ /* 0x000fca00078e023d */
[----:B------:R-:W-:Y:S02]  /*2550*/  LEA.HI.X R7, R22, UR9, R7, 0x1, P0 ;  /* 0x0000000916077c11 */ /* 0x000fe400080f0c07 */
[----:B------:R-:W-:-:S04]  /*2560*/  IADD3 R10, P0, R8, R10, RZ ;  /* 0x0000000a080a7210 */ /* 0x000fc80007f1e0ff */
[----:B------:R-:W-:Y:S02]  /*2570*/  IADD3.X R9, R9, R61, R11, P0, !PT ;  /* 0x0000003d09097210 */ /* 0x000fe400007fe40b */
[----:B------:R-:W-:-:S04]  /*2580*/  LEA R8, P0, R10, UR8, 0x1 ;  /* 0x000000080a087c11 */ /* 0x000fc8000f8008ff */
[----:B------:R-:W-:Y:S02]  /*2590*/  LEA.HI.X R9, R10, UR9, R9, 0x1, P0 ;  /* 0x000000090a097c11 */ /* 0x000fe400080f0c09 */
[----:B------:R-:W-:Y:S02]  /*25a0*/  ISETP.GT.AND P0, PT, R16, RZ, P2 ;  /* 0x000000ff1000720c */ /* 0x000fe40001704270 */
[----:B------:R-:W-:-:S11]  /*25b0*/  P2R R10, PR, RZ, 0x4 ;  /* 0x00000004ff0a7803 */ /* 0x000fd60000000000 */
[----:B0-----:R-:W-:Y:S05]  /*25c0*/  @!P0 BRA `(.L_x_50) ;  /* 0x0000000000048947 */ /* 0x001fea0003800000 */
[----:B------:R0:W5:Y:S02]  /*25d0*/  LDG.E.LTC128B.U16 R56, desc[UR12][R4.64+0x30] ;  /* 0x0000300c04387981 */ /* 0x000164000c1e1520 */
.L_x_50:
[----:B------:R-:W-:Y:S05]  /*25e0*/  BSYNC B0 ;  /* 0x0000000000007941 */ /* 0x000fea0003800000 */
.L_x_49:
[----:B-----5:R-:W-:Y:S01]  /*25f0*/  IMAD.U32 R11, R56, 0x10000, RZ ;  /* 0x00010000380b7824 */ /* 0x020fe200078e00ff */
[----:B------:R-:W-:Y:S01]  /*2600*/  ISETP.GT.AND P1, PT, R15, 0x19, PT ;  /* 0x000000190f00780c */ /* 0x000fe20003f24270 */
[----:B------:R-:W-:Y:S02]  /*2610*/  BSSY B0, `(.L_x_51) ;  /* 0x0000009000007945 */ /* 0x000fe40003800000 */
[----:B------:R-:W-:Y:S01]  /*2620*/  FMUL R11, R11, R14 ;  /* 0x0000000e0b0b7220 */ /* 0x000fe20000400000 */
[----:B------:R-:W-:-:S03]  /*2630*/  P2R R10, PR, RZ, 0x2 ;  /* 0x00000002ff0a7803 */ /* 0x000fc60000000000 */
[----:B------:R-:W-:-:S05]  /*2640*/  FFMA R11, R68, R0, R11 ;  /* 0x00000000440b7223 */ /* 0x000fca000000000b */
[----:B------:R-:W-:-:S05]  /*2650*/  F2FP.BF16.F32.PACK_AB R11, RZ, R11 ;  /* 0x0000000bff0b723e */ /* 0x000fca00000010ff */
[----:B------:R0:W-:Y:S01]  /*2660*/  @P0 STG.E.U16 desc[UR12][R2.64+0x30], R11 ;  /* 0x0000300b02000986 */ /* 0x0001e2000c10150c */
[----:B------:R-:W-:-:S13]  /*2670*/  ISETP.GT.AND P0, PT, R16, RZ, P1 ;  /* 0x000000ff1000720c */ /* 0x000fda0000f04270 */
[----:B0-----:R-:W-:Y:S05]  /*2680*/  @!P0 BRA `(.L_x_52) ;  /* 0x0000000000048947 */ /* 0x001fea0003800000 */
[----:B------:R0:W5:Y:S02]  /*2690*/  LDG.E.LTC128B.U16 R56, desc[UR12][R4.64+0x32] ;  /* 0x0000320c04387981 */ /* 0x000164000c1e1520 */
.L_x_52:
[----:B------:R-:W-:Y:S05]  /*26a0*/  BSYNC B0 ;  /* 0x0000000000007941 */ /* 0x000fea0003800000 */
.L_x_51:
[----:B-----5:R-:W-:Y:S01]  /*26b0*/  IMAD.U32 R11, R56, 0x10000, RZ ;  /* 0x00010000380b7824 */ /* 0x020fe200078e00ff */
[----:B------:R-:W-:Y:S03]  /*26c0*/  BSSY B0, `(.L_x_53) ;  /* 0x0000008000007945 */ /* 0x000fe60003800000 */
[----:B------:R-:W-:-:S04]  /*26d0*/  FMUL R10, R11, R14 ;  /* 0x0000000e0b0a7220 */ /* 0x000fc80000400000 */
[----:B------:R-:W-:-:S05]  /*26e0*/  FFMA R10, R69, R0, R10 ;  /* 0x00000000450a7223 */ /* 0x000fca000000000a */
[----:B------:R-:W-:-:S05]  /*26f0*/  F2FP.BF16.F32.PACK_AB R10, RZ, R10 ;  /* 0x0000000aff0a723e */ /* 0x000fca00000010ff */
[----:B------:R0:W-:Y:S01]  /*2700*/  @P0 STG.E.U16 desc[UR12][R2.64+0x32], R10 ;  /* 0x0000320a02000986 */ /* 0x0001e2000c10150c */
[----:B------:R-:W-:-:S13]  /*2710*/  ISETP.GT.AND P0, PT, R16, 0x8, P2 ;  /* 0x000000081000780c */ /* 0x000fda0001704270 */
[----:B0-----:R-:W-:Y:S05]  /*2720*/  @!P0 BRA `(.L_x_54) ;  /* 0x0000000000048947 */ /* 0x001fea0003800000 */
[----:B------:R0:W5:Y:S02]  /*2730*/  LDG.E.LTC128B.U16 R56, desc[UR12][R12.64+0x30] ;  /* 0x0000300c0c387981 */ /* 0x000164000c1e1520 */
.L_x_54:
[----:B------:R-:W-:Y:S05]  /*2740*/  BSYNC B0 ;  /* 0x0000000000007941 */ /* 0x000fea0003800000 */
.L_x_53:
        /* <DEDUP_REMOVED lines=9> */
.L_x_56:
[----:B------:R-:W-:Y:S05]  /*27e0*/  BSYNC B0 ;  /* 0x0000000000007941 */ /* 0x000fea0003800000 */
.L_x_55:
        /* <DEDUP_REMOVED lines=11> */
.L_x_58:
[----:B------:R-:W-:Y:S05]  /*28a0*/  BSYNC B0 ;  /* 0x0000000000007941 */ /* 0x000fea0003800000 */
.L_x_57:
        /* <DEDUP_REMOVED lines=11> */
.L_x_60:
[----:B------:R-:W-:Y:S05]  /*2960*/  BSYNC B0 ;  /* 0x0000000000007941 */ /* 0x000fea0003800000 */
.L_x_59:
        /* <DEDUP_REMOVED lines=9> */
.L_x_62:
[----:B------:R-:W-:Y:S05]  /*2a00*/  BSYNC B0 ;  /* 0x0000000000007941 */ /* 0x000fea0003800000 */
.L_x_61:
        /* <DEDUP_REMOVED lines=9> */
.L_x_64:
[----:B------:R-:W-:Y:S05]  /*2aa0*/  BSYNC B0 ;  /* 0x0000000000007941 */ /* 0x000fea0003800000 */
.L_x_63:
        /* <DEDUP_REMOVED lines=11> */
.L_x_66:
[----:B------:R-:W-:Y:S05]  /*2b60*/  BSYNC B0 ;  /* 0x0000000000007941 */ /* 0x000fea0003800000 */
.L_x_65:
[----:B-----5:R-:W-:Y:S01]  /*2b70*/  IMAD.U32 R11, R56, 0x10000, RZ ;  /* 0x00010000380b7824 */ /* 0x020fe200078e00ff */
[----:B------:R-:W-:Y:S01]  /*2b80*/  ISETP.GT.AND P4, PT, R15, 0x29, PT ;  /* 0x000000290f00780c */ /* 0x000fe20003f84270 */
[----:B------:R-:W-:Y:S02]  /*2b90*/  BSSY B0, `(.L_x_67) ;  /* 0x0000008000007945 */ /* 0x000fe40003800000 */
[----:B------:R-:W-:-:S04]  /*2ba0*/  FMUL R11, R11, R14 ;  /* 0x0000000e0b0b7220 */ /* 0x000fc80000400000 */
[----:B------:R-:W-:-:S05]  /*2bb0*/  FFMA R11, R76, R0, R11 ;  /* 0x000000004c0b7223 */ /* 0x000fca000000000b */
[----:B------:R-:W-:-:S05]  /*2bc0*/  F2FP.BF16.F32.PACK_AB R11, RZ, R11 ;  /* 0x0000000bff0b723e */ /* 0x000fca00000010ff */
[----:B------:R0:W-:Y:S01]  /*2bd0*/  @P0 STG.E.U16 desc[UR12][R2.64+0x50], R11 ;  /* 0x0000500b02000986 */ /* 0x0001e2000c10150c */
[----:B------:R-:W-:-:S13]  /*2be0*/  ISETP.GT.AND P0, PT, R16, RZ, P4 ;  /* 0x000000ff1000720c */ /* 0x000fda0002704270 */
[----:B0-----:R-:W-:Y:S05]  /*2bf0*/  @!P0 BRA `(.L_x_68) ;  /* 0x0000000000048947 */ /* 0x001fea0003800000 */
[----:B------:R0:W5:Y:S02]  /*2c00*/  LDG.E.LTC128B.U16 R56, desc[UR12][R4.64+0x52] ;  /* 0x0000520c04387981 */ /* 0x000164000c1e1520 */
.L_x_68:
[----:B------:R-:W-:Y:S05]  /*2c10*/  BSYNC B0 ;  /* 0x0000000000007941 */ /* 0x000fea0003800000 */
.L_x_67:
        /* <DEDUP_REMOVED lines=9> */
.L_x_70:
[----:B------:R-:W-:Y:S05]  /*2cb0*/  BSYNC B0 ;  /* 0x0000000000007941 */ /* 0x000fea0003800000 */
.L_x_69:
        /* <DEDUP_REMOVED lines=9> */
.L_x_72:
[----:B------:R-:W-:Y:S05]  /*2d50*/  BSYNC B0 ;  /* 0x0000000000007941 */ /* 0x000fea0003800000 */
.L_x_71:
        /* <DEDUP_REMOVED lines=10> */
.L_x_74:
[----:B------:R-:W-:Y:S05]  /*2e00*/  BSYNC B0 ;  /* 0x0000000000007941 */ /* 0x000fea0003800000 */
.L_x_73:
        /* <DEDUP_REMOVED lines=10> */
.L_x_76:
[----:B------:R-:W-:Y:S05]  /*2eb0*/  BSYNC B0 ;  /* 0x0000000000007941 */ /* 0x000fea0003800000 */
.L_x_75:
        /* <DEDUP_REMOVED lines=9> */
.L_x_78:
[----:B------:R-:W-:Y:S05]  /*2f50*/  BSYNC B0 ;  /* 0x0000000000007941 */ /* 0x000fea0003800000 */
.L_x_77:
        /* <DEDUP_REMOVED lines=9> */
.L_x_80:
[----:B------:R-:W-:Y:S05]  /*2ff0*/  BSYNC B0 ;  /* 0x0000000000007941 */ /* 0x000fea0003800000 */
.L_x_79:
        /* <DEDUP_REMOVED lines=10> */
.L_x_82:
[----:B------:R-:W-:Y:S05]  /*30a0*/  BSYNC B0 ;  /* 0x0000000000007941 */ /* 0x000fea0003800000 */
.L_x_81:
[----:B-----5:R-:W-:Y:S01]  /*30b0*/  IMAD.U32 R11, R56, 0x10000, RZ ;  /* 0x00010000380b7824 */ /* 0x020fe200078e00ff */
[----:B------:R-:W-:Y:S03]  /*30c0*/  BSSY B0, `(.L_x_83) ;  /* 0x000000d000007945 */ /* 0x000fe60003800000 */
[----:B------:R-:W-:-:S04]  /*30d0*/  FMUL R11, R11, R14 ;  /* 0x0000000e0b0b7220 */ /* 0x000fc80000400000 */
[----:B------:R-:W-:-:S05]  /*30e0*/  FFMA R11, R84, R0, R11 ;  /* 0x00000000540b7223 */ /* 0x000fca000000000b */
[----:B------:R-:W-:-:S05]  /*30f0*/  F2FP.BF16.F32.PACK_AB R11, RZ, R11 ;  /* 0x0000000bff0b723e */ /* 0x000fca00000010ff */
[----:B------:R1:W-:Y:S01]  /*3100*/  @P0 STG.E.U16 desc[UR12][R2.64+0x70], R11 ;  /* 0x0000700b02000986 */ /* 0x0003e2000c10150c */
[----:B------:R-:W-:-:S05]  /*3110*/  IADD3 R22, P0, R57, R20, RZ ;  /* 0x0000001439167210 */ /* 0x000fca0007f1e0ff */
[----:B------:R-:W-:Y:S01]  /*3120*/  IMAD.X R23, R17, 0x1, R21, P0 ;  /* 0x0000000111177824 */ /* 0x000fe200000e0615 */
[----:B------:R-:W-:-:S05]  /*3130*/  IADD3 R10, P0, R57, R2, RZ ;  /* 0x00000002390a7210 */ /* 0x000fca0007f1e0ff */
[----:B-1----:R-:W-:Y:S01]  /*3140*/  IMAD.X R11, R17, 0x1, R3, P0 ;  /* 0x00000001110b7824 */ /* 0x002fe200000e0603 */
[----:B------:R-:W-:-:S04]  /*3150*/  ISETP.GT.AND P0, PT, R15, 0x39, PT ;  /* 0x000000390f00780c */ /* 0x000fc80003f04270 */
[----:B------:R-:W-:-:S13]  /*3160*/  ISETP.GT.AND P5, PT, R16, RZ, P0 ;  /* 0x000000ff1000720c */ /* 0x000fda00007a4270 */
[----:B------:R-:W-:Y:S05]  /*3170*/  @!P5 BRA `(.L_x_84) ;  /* 0x000000000004d947 */ /* 0x000fea0003800000 */
[----:B------:R1:W5:Y:S02]  /*3180*/  LDG.E.LTC128B.U16 R56, desc[UR12][R4.64+0x72] ;  /* 0x0000720c04387981 */ /* 0x000364000c1e1520 */
.L_x_84:
[----:B------:R-:W-:Y:S05]  /*3190*/  BSYNC B0 ;  /* 0x0000000000007941 */ /* 0x000fea0003800000 */
.L_x_83:
[----:B01-345:R-:W-:Y:S01]  /*31a0*/  IMAD.U32 R5, R56, 0x10000, RZ ;  /* 0x0001000038057824 */ /* 0x03bfe200078e00ff */
        /* <DEDUP_REMOVED lines=8> */
.L_x_86:
[----:B------:R-:W-:Y:S05]  /*3230*/  BSYNC B0 ;  /* 0x0000000000007941 */ /* 0x000fea0003800000 */
.L_x_85:
[----:B-----5:R-:W-:Y:S01]  /*3240*/  IMAD.U32 R3, R56, 0x10000, RZ ;  /* 0x0001000038037824 */ /* 0x020fe200078e00ff */
[----:B------:R-:W-:Y:S03]  /*3250*/  BSSY B0, `(.L_x_87) ;  /* 0x0000008000007945 */ /* 0x000fe60003800000 */
[----:B------:R-:W-:-:S04]  /*3260*/  FMUL R3, R3, R14 ;  /* 0x0000000e03037220 */ /* 0x000fc80000400000 */
[----:B------:R-:W-:-:S05]  /*3270*/  FFMA R3, R86, R0, R3 ;  /* 0x0000000056037223 */ /* 0x000fca0000000003 */
[----:B------:R-:W-:-:S05]  /*3280*/  F2FP.BF16.F32.PACK_AB R3, RZ, R3 ;  /* 0x00000003ff03723e */ /* 0x000fca00000010ff */
[----:B------:R1:W-:Y:S01]  /*3290*/  @P5 STG.E.U16 desc[UR12][R20.64+0x70], R3 ;  /* 0x0000700314005986 */ /* 0x0003e2000c10150c */
[----:B------:R-:W-:-:S13]  /*32a0*/  ISETP.GT.AND P5, PT, R16, 0x8, P0 ;  /* 0x000000081000780c */ /* 0x000fda00007a4270 */
[----:B-1----:R-:W-:Y:S05]  /*32b0*/  @!P5 BRA `(.L_x_88) ;  /* 0x000000000004d947 */ /* 0x002fea0003800000 */
[----:B------:R1:W5:Y:S02]  /*32c0*/  LDG.E.LTC128B.U16 R56, desc[UR12][R12.64+0x72] ;  /* 0x0000720c0c387981 */ /* 0x000364000c1e1520 */
.L_x_88:
[----:B------:R-:W-:Y:S05]  /*32d0*/  BSYNC B0 ;  /* 0x0000000000007941 */ /* 0x000fea0003800000 */
.L_x_87:
[----:B-----5:R-:W-:-:S04]  /*32e0*/  IMAD.U32 R3, R56, 0x10000, RZ ;  /* 0x0001000038037824 */ /* 0x020fc800078e00ff */
[----:B------:R-:W-:-:S04]  /*32f0*/  FMUL R2, R3, R14 ;  /* 0x0000000e03027220 */ /* 0x000fc80000400000 */
[----:B------:R-:W-:-:S05]  /*3300*/  FFMA R2, R87, R0, R2 ;  /* 0x0000000057027223 */ /* 0x000fca0000000002 */
[----:B------:R-:W-:-:S05]  /*3310*/  F2FP.BF16.F32.PACK_AB R2, RZ, R2 ;  /* 0x00000002ff02723e */ /* 0x000fca00000010ff */
[----:B------:R3:W-:Y:S01]  /*3320*/  @P5 STG.E.U16 desc[UR12][R20.64+0x72], R2 ;  /* 0x0000720214005986 */ /* 0x0007e2000c10150c */
[----:B------:R-:W-:-:S04]  /*3330*/  ISETP.GT.AND P5, PT, R15, RZ, PT ;  /* 0x000000ff0f00720c */ /* 0x000fc80003fa4270 */
[----:B------:R-:W-:-:S13]  /*3340*/  ISETP.GT.AND P5, PT, R16, 0x40, P5 ;  /* 0x000000401000780c */ /* 0x000fda0002fa4270 */
[----:B------:R-:W4:Y:S01]  /*3350*/  @P5 LDG.E.LTC128B.U16 R56, desc[UR12][R6.64] ;  /* 0x0000000c06385981 */ /* 0x000f22000c1e1520 */
[----:B------:R-:W-:Y:S01]  /*3360*/  BSSY B0, `(.L_x_89) ;  /* 0x000000a000007945 */ /* 0x000fe20003800000 */
[----:B----4-:R-:W-:-:S04]  /*3370*/  IMAD.U32 R3, R56, 0x10000, RZ ;  /* 0x0001000038037824 */ /* 0x010fc800078e00ff */
[----:B------:R-:W-:-:S04]  /*3380*/  FMUL R3, R3, R14 ;  /* 0x0000000e03037220 */ /* 0x000fc80000400000 */
[----:B------:R-:W-:-:S05]  /*3390*/  FFMA R3, R24, R0, R3 ;  /* 0x0000000018037223 */ /* 0x000fca0000000003 */
[----:B------:R-:W-:-:S05]  /*33a0*/  F2FP.BF16.F32.PACK_AB R3, RZ, R3 ;  /* 0x00000003ff03723e */ /* 0x000fca00000010ff */
[----:B------:R3:W-:Y:S01]  /*33b0*/  @P5 STG.E.U16 desc[UR12][R10.64], R3 ;  /* 0x000000030a005986 */ /* 0x0007e2000c10150c */
[----:B------:R-:W-:-:S04]  /*33c0*/  ISETP.GT.AND P5, PT, R15, 0x1, PT ;  /* 0x000000010f00780c */ /* 0x000fc80003fa4270 */
[----:B------:R-:W-:-:S13]  /*33d0*/  ISETP.GT.AND P5, PT, R16, 0x40, P5 ;  /* 0x000000401000780c */ /* 0x000fda0002fa4270 */
[----:B---3--:R-:W-:Y:S05]  /*33e0*/  @!P5 BRA `(.L_x_90) ;  /* 0x000000000004d947 */ /* 0x008fea0003800000 */
[----:B------:R3:W5:Y:S02]  /*33f0*/  LDG.E.LTC128B.U16 R56, desc[UR12][R6.64+0x2] ;  /* 0x0000020c06387981 */ /* 0x000764000c1e1520 */
.L_x_90:
[----:B------:R-:W-:Y:S05]  /*3400*/  BSYNC B0 ;  /* 0x0000000000007941 */ /* 0x000fea0003800000 */
.L_x_89:
[----:B-----5:R-:W-:Y:S01]  /*3410*/  IMAD.U32 R3, R56, 0x10000, RZ ;  /* 0x0001000038037824 */ /* 0x020fe200078e00ff */
[----:B------:R-:W-:Y:S03]  /*3420*/  BSSY B0, `(.L_x_91) ;  /* 0x000000c000007945 */ /* 0x000fe60003800000 */
[----:B------:R-:W-:Y:S01]  /*3430*/  FMUL R2, R3, R14 ;  /* 0x0000000e03027220 */ /* 0x000fe20000400000 */
[----:B------:R-:W-:-:S03]  /*3440*/  @P5 IMAD.MOV.U32 R3, RZ, RZ, R11 ;  /* 0x000000ffff035224 */ /* 0x000fc600078e000b */
[----:B------:R-:W-:-:S05]  /*3450*/  FFMA R2, R25, R0, R2 ;  /* 0x0000000019027223 */ /* 0x000fca0000000002 */
[----:B------:R-:W-:-:S04]  /*3460*/  F2FP.BF16.F32.PACK_AB R2, RZ, R2 ;  /* 0x00000002ff02723e */ /* 0x000fc800000010ff */
[----:B------:R-:W-:Y:S01]  /*3470*/  PRMT R4, R2, 0x7610, R4 ;  /* 0x0000761002047816 */ /* 0x000fe20000000004 */
[----:B------:R-:W-:-:S05]  /*3480*/  @P5 IMAD.MOV.U32 R2, RZ, RZ, R10 ;  /* 0x000000ffff025224 */ /* 0x000fca00078e000a */
[----:B------:R4:W-:Y:S01]  /*3490*/  @P5 STG.E.U16 desc[UR12][R2.64+0x2], R4 ;  /* 0x0000020402005986 */ /* 0x0009e2000c10150c */
[----:B------:R-:W-:-:S04]  /*34a0*/  ISETP.GT.AND P5, PT, R15, RZ, PT ;  /* 0x000000ff0f00720c */ /* 0x000fc80003fa4270 */
[----:B------:R-:W-:-:S13]  /*34b0*/  ISETP.GT.AND P5, PT, R16, 0x48, P5 ;  /* 0x000000481000780c */ /* 0x000fda0002fa4270 */
[----:B----4-:R-:W-:Y:S05]  /*34c0*/  @!P5 BRA `(.L_x_92) ;  /* 0x000000000004d947 */ /* 0x010fea0003800000 */
[----:B------:R4:W5:Y:S02]  /*34d0*/  LDG.E.LTC128B.U16 R56, desc[UR12][R8.64] ;  /* 0x0000000c08387981 */ /* 0x000964000c1e1520 */
.L_x_92:
[----:B------:R-:W-:Y:S05]  /*34e0*/  BSYNC B0 ;  /* 0x0000000000007941 */ /* 0x000fea0003800000 */
.L_x_91:
[----:B-----5:R-:W-:Y:S01]  /*34f0*/  IMAD.U32 R3, R56, 0x10000, RZ ;  /* 0x0001000038037824 */ /* 0x020fe200078e00ff */
[----:B------:R-:W-:Y:S03]  /*3500*/  BSSY B0, `(.L_x_93) ;  /* 0x0000009000007945 */ /* 0x000fe60003800000 */
[----:B------:R-:W-:-:S04]  /*3510*/  FMUL R3, R3, R14 ;  /* 0x0000000e03037220 */ /* 0x000fc80000400000 */
[----:B------:R-:W-:-:S05]  /*3520*/  FFMA R3, R26, R0, R3 ;  /* 0x000000001a037223 */ /* 0x000fca0000000003 */
[----:B------:R-:W-:-:S05]  /*3530*/  F2FP.BF16.F32.PACK_AB R3, RZ, R3 ;  /* 0x00000003ff03723e */ /* 0x000fca00000010ff */
[----:B------:R0:W-:Y:S01]  /*3540*/  @P5 STG.E.U16 desc[UR12][R22.64], R3 ;  /* 0x0000000316005986 */ /* 0x0001e2000c10150c */
[----:B------:R-:W-:-:S04]  /*3550*/  ISETP.GT.AND P5, PT, R15, 0x1, PT ;  /* 0x000000010f00780c */ /* 0x000fc80003fa4270 */
[----:B------:R-:W-:-:S13]  /*3560*/  ISETP.GT.AND P5, PT, R16, 0x48, P5 ;  /* 0x000000481000780c */ /* 0x000fda0002fa4270 */
[----:B0-----:R-:W-:Y:S05]  /*3570*/  @!P5 BRA `(.L_x_94) ;  /* 0x000000000004d947 */ /* 0x001fea0003800000 */
[----:B------:R0:W5:Y:S02]  /*3580*/  LDG.E.LTC128B.U16 R56, desc[UR12][R8.64+0x2] ;  /* 0x0000020c08387981 */ /* 0x000164000c1e1520 */
.L_x_94:
[----:B------:R-:W-:Y:S05]  /*3590*/  BSYNC B0 ;  /* 0x0000000000007941 */ /* 0x000fea0003800000 */
.L_x_93:
        /* <DEDUP_REMOVED lines=10> */
.L_x_96:
[----:B------:R-:W-:Y:S05]  /*3640*/  BSYNC B0 ;  /* 0x0000000000007941 */ /* 0x000fea0003800000 */
.L_x_95:
[----:B-----5:R-:W-:Y:S01]  /*3650*/  IMAD.U32 R3, R56, 0x10000, RZ ;  /* 0x0001000038037824 */ /* 0x020fe200078e00ff */
[----:B------:R-:W-:Y:S01]  /*3660*/  BSSY B0, `(.L_x_97) ;  /* 0x000000c000007945 */ /* 0x000fe20003800000 */
[----:B------:R-:W-:Y:S02]  /*3670*/  @P5 IMAD.MOV.U32 R2, RZ, RZ, R10 ;  /* 0x000000ffff025224 */ /* 0x000fe400078e000a */
[----:B------:R-:W-:-:S04]  /*3680*/  FMUL R3, R3, R14 ;  /* 0x0000000e03037220 */ /* 0x000fc80000400000 */
[----:B------:R-:W-:-:S05]  /*3690*/  FFMA R3, R28, R0, R3 ;  /* 0x000000001c037223 */ /* 0x000fca0000000003 */
[----:B------:R-:W-:-:S04]  /*36a0*/  F2FP.BF16.F32.PACK_AB R3, RZ, R3 ;  /* 0x00000003ff03723e */ /* 0x000fc800000010ff */
[----:B------:R-:W-:Y:S01]  /*36b0*/  PRMT R4, R3, 0x7610, R4 ;  /* 0x0000761003047816 */ /* 0x000fe20000000004 */
[----:B------:R-:W-:-:S05]  /*36c0*/  @P5 IMAD.MOV.U32 R3, RZ, RZ, R11 ;  /* 0x000000ffff035224 */ /* 0x000fca00078e000b */
[----:B------:R0:W-:Y:S01]  /*36d0*/  @P5 STG.E.U16 desc[UR12][R2.64+0x10], R4 ;  /* 0x0000100402005986 */ /* 0x0001e2000c10150c */
[----:B------:R-:W-:-:S04]  /*36e0*/  ISETP.GT.AND P5, PT, R15, 0x9, PT ;  /* 0x000000090f00780c */ /* 0x000fc80003fa4270 */
[----:B------:R-:W-:-:S13]  /*36f0*/  ISETP.GT.AND P5, PT, R16, 0x40, P5 ;  /* 0x000000401000780c */ /* 0x000fda0002fa4270 */
[----:B0-----:R-:W-:Y:S05]  /*3700*/  @!P5 BRA `(.L_x_98) ;  /* 0x000000000004d947 */ /* 0x001fea0003800000 */
[----:B------:R0:W5:Y:S02]  /*3710*/  LDG.E.LTC128B.U16 R56, desc[UR12][R6.64+0x12] ;  /* 0x0000120c06387981 */ /* 0x000164000c1e1520 */
.L_x_98:
[----:B------:R-:W-:Y:S05]  /*3720*/  BSYNC B0 ;  /* 0x0000000000007941 */ /* 0x000fea0003800000 */
.L_x_97:
        /* <DEDUP_REMOVED lines=13> */
.L_x_100:
[----:B------:R-:W-:Y:S05]  /*3800*/  BSYNC B0 ;  /* 0x0000000000007941 */ /* 0x000fea0003800000 */
.L_x_99:
        /* <DEDUP_REMOVED lines=10> */
.L_x_102:
[----:B------:R-:W-:Y:S05]  /*38b0*/  BSYNC B0 ;  /* 0x0000000000007941 */ /* 0x000fea0003800000 */
.L_x_101:
        /* <DEDUP_REMOVED lines=13> */
.L_x_104:
[----:B------:R-:W-:Y:S05]  /*3990*/  BSYNC B0 ;  /* 0x0000000000007941 */ /* 0x000fea0003800000 */
.L_x_103:
        /* <DEDUP_REMOVED lines=13> */
.L_x_106:
[----:B------:R-:W-:Y:S05]  /*3a70*/  BSYNC B0 ;  /* 0x0000000000007941 */ /* 0x000fea0003800000 */
.L_x_105:
        /* <DEDUP_REMOVED lines=13> */
.L_x_108:
[----:B------:R-:W-:Y:S05]  /*3b50*/  BSYNC B0 ;  /* 0x0000000000007941 */ /* 0x000fea0003800000 */
.L_x_107:
        /* <DEDUP_REMOVED lines=13> */
.L_x_110:
[----:B------:R-:W-:Y:S05]  /*3c30*/  BSYNC B0 ;  /* 0x0000000000007941 */ /* 0x000fea0003800000 */
.L_x_109:
        /* <DEDUP_REMOVED lines=13> */
.L_x_112:
[----:B------:R-:W-:Y:S05]  /*3d10*/  BSYNC B0 ;  /* 0x0000000000007941 */ /* 0x000fea0003800000 */
.L_x_111:
        /* <DEDUP_REMOVED lines=13> */
.L_x_114:
[----:B------:R-:W-:Y:S05]  /*3df0*/  BSYNC B0 ;  /* 0x0000000000007941 */ /* 0x000fea0003800000 */
.L_x_113:
        /* <DEDUP_REMOVED lines=13> */
.L_x_116:
[----:B------:R-:W-:Y:S05]  /*3ed0*/  BSYNC B0 ;  /* 0x0000000000007941 */ /* 0x000fea0003800000 */
.L_x_115:
        /* <DEDUP_REMOVED lines=13> */
.L_x_118:
[----:B------:R-:W-:Y:S05]  /*3fb0*/  BSYNC B0 ;  /* 0x0000000000007941 */ /* 0x000fea0003800000 */
.L_x_117:
        /* <DEDUP_REMOVED lines=13> */
.L_x_120:
[----:B------:R-:W-:Y:S05]  /*4090*/  BSYNC B0 ;  /* 0x0000000000007941 */ /* 0x000fea0003800000 */
.L_x_119:
        /* <DEDUP_REMOVED lines=13> */
.L_x_122:
[----:B------:R-:W-:Y:S05]  /*4170*/  BSYNC B0 ;  /* 0x0000000000007941 */ /* 0x000fea0003800000 */
.L_x_121:
        /* <DEDUP_REMOVED lines=13> */
.L_x_124:
[----:B------:R-:W-:Y:S05]  /*4250*/  BSYNC B0 ;  /* 0x0000000000007941 */ /* 0x000fea0003800000 */
.L_x_123:
        /* <DEDUP_REMOVED lines=13> */
.L_x_126:
[----:B------:R-:W-:Y:S05]  /*4330*/  BSYNC B0 ;  /* 0x0000000000007941 */ /* 0x000fea0003800000 */
.L_x_125:
        /* <DEDUP_REMOVED lines=9> */
[----:B------:R-:W-:-:S13]  /*43d0*/  ISETP.GT.AND P5, PT, R16, 0x40, P6 ;  /* 0x000000401000780c */ /* 0x000fda00037a4270 */
[----:B0-----:R-:W-:Y:S05]  /*43e0*/  @!P5 BRA `(.L_x_128) ;  /* 0x000000000004d947 */ /* 0x001fea0003800000 */
[----:B------:R0:W5:Y:S02]  /*43f0*/  LDG.E.LTC128B.U16 R56, desc[UR12][R6.64+0x50] ;  /* 0x0000500c06387981 */ /* 0x000164000c1e1520 */
.L_x_128:
[----:B------:R-:W-:Y:S05]  /*4400*/  BSYNC B0 ;  /* 0x0000000000007941 */ /* 0x000fea0003800000 */
.L_x_127:
        /* <DEDUP_REMOVED lines=12> */
.L_x_130:
[----:B------:R-:W-:Y:S05]  /*44d0*/  BSYNC B0 ;  /* 0x0000000000007941 */ /* 0x000fea0003800000 */
.L_x_129:
[----:B-----5:R-:W-:Y:S01]  /*44e0*/  IMAD.U32 R3, R56, 0x10000, RZ ;  /* 0x0001000038037824 */ /* 0x020fe200078e00ff */
[----:B------:R-:W-:Y:S01]  /*44f0*/  ISETP.GT.AND P6, PT, R16, 0x48, P6 ;  /* 0x000000481000780c */ /* 0x000fe200037c4270 */
[----:B------:R-:W-:Y:S02]  /*4500*/  BSSY B0, `(.L_x_131) ;  /* 0x000000a000007945 */ /* 0x000fe40003800000 */
[----:B------:R-:W-:Y:S01]  /*4510*/  FMUL R2, R3, R14 ;  /* 0x0000000e03027220 */ /* 0x000fe20000400000 */
[----:B------:R-:W-:-:S03]  /*4520*/  @P5 IMAD.MOV.U32 R3, RZ, RZ, R11 ;  /* 0x000000ffff035224 */ /* 0x000fc600078e000b */
[----:B------:R-:W-:-:S05]  /*4530*/  FFMA R2, R45, R0, R2 ;  /* 0x000000002d027223 */ /* 0x000fca0000000002 */
[----:B------:R-:W-:-:S04]  /*4540*/  F2FP.BF16.F32.PACK_AB R2, RZ, R2 ;  /* 0x00000002ff02723e */ /* 0x000fc800000010ff */
[----:B------:R-:W-:Y:S01]  /*4550*/  PRMT R4, R2, 0x7610, R4 ;  /* 0x0000761002047816 */ /* 0x000fe20000000004 */
[----:B------:R-:W-:-:S05]  /*4560*/  @P5 IMAD.MOV.U32 R2, RZ, RZ, R10 ;  /* 0x000000ffff025224 */ /* 0x000fca00078e000a */
[----:B------:R0:W-:Y:S01]  /*4570*/  @P5 STG.E.U16 desc[UR12][R2.64+0x52], R4 ;  /* 0x0000520402005986 */ /* 0x0001e2000c10150c */
[----:B------:R-:W-:Y:S05]  /*4580*/  @!P6 BRA `(.L_x_132) ;  /* 0x000000000004e947 */ /* 0x000fea0003800000 */
[----:B------:R0:W5:Y:S02]  /*4590*/  LDG.E.LTC128B.U16 R56, desc[UR12][R8.64+0x50] ;  /* 0x0000500c08387981 */ /* 0x000164000c1e1520 */
.L_x_132:
[----:B------:R-:W-:Y:S05]  /*45a0*/  BSYNC B0 ;  /* 0x0000000000007941 */ /* 0x000fea0003800000 */
.L_x_131:
[----:B0----5:R-:W-:Y:S01]  /*45b0*/  IMAD.U32 R3, R56, 0x10000, RZ ;  /* 0x0001000038037824 */ /* 0x021fe200078e00ff */
[----:B------:R-:W-:Y:S01]  /*45c0*/  ISETP.GT.AND P4, PT, R16, 0x48, P4 ;  /* 0x000000481000780c */ /* 0x000fe20002784270 */
[----:B------:R-:W-:Y:S01]  /*45d0*/  @P6 IMAD.MOV.U32 R2, RZ, RZ, R18 ;  /* 0x000000ffff026224 */ /* 0x000fe200078e0012 */
[----:B------:R-:W-:Y:S01]  /*45e0*/  BSSY B0, `(.L_x_133) ;  /* 0x0000009000007945 */ /* 0x000fe20003800000 */
[----:B------:R-:W-:-:S04]  /*45f0*/  FMUL R3, R3, R14 ;  /* 0x0000000e03037220 */ /* 0x000fc80000400000 */
[----:B------:R-:W-:-:S05]  /*4600*/  FFMA R3, R46, R0, R3 ;  /* 0x000000002e037223 */ /* 0x000fca0000000003 */
[----:B------:R-:W-:-:S04]  /*4610*/  F2FP.BF16.F32.PACK_AB R3, RZ, R3 ;  /* 0x00000003ff03723e */ /* 0x000fc800000010ff */
[----:B------:R-:W-:Y:S01]  /*4620*/  PRMT R4, R3, 0x7610, R4 ;  /* 0x0000761003047816 */ /* 0x000fe20000000004 */
[----:B------:R-:W-:-:S05]  /*4630*/  @P6 IMAD.MOV.U32 R3, RZ, RZ, R19 ;  /* 0x000000ffff036224 */ /* 0x000fca00078e0013 */
[----:B------:R0:W-:Y:S01]  /*4640*/  @P6 STG.E.U16 desc[UR12][R2.64+0x50], R4 ;  /* 0x0000500402006986 */ /* 0x0001e2000c10150c */
[----:B------:R-:W-:Y:S05]  /*4650*/  @!P4 BRA `(.L_x_134) ;  /* 0x000000000004c947 */ /* 0x000fea0003800000 */
[----:B------:R0:W5:Y:S02]  /*4660*/  LDG.E.LTC128B.U16 R56, desc[UR12][R8.64+0x52] ;  /* 0x0000520c08387981 */ /* 0x000164000c1e1520 */
.L_x_134:
[----:B------:R-:W-:Y:S05]  /*4670*/  BSYNC B0 ;  /* 0x0000000000007941 */ /* 0x000fea0003800000 */
.L_x_133:
[----:B0----5:R-:W-:Y:S01]  /*4680*/  IMAD.U32 R3, R56, 0x10000, RZ ;  /* 0x0001000038037824 */ /* 0x021fe200078e00ff */
        /* <DEDUP_REMOVED lines=11> */
.L_x_136:
[----:B------:R-:W-:Y:S05]  /*4740*/  BSYNC B0 ;  /* 0x0000000000007941 */ /* 0x000fea0003800000 */
.L_x_135:
        /* <DEDUP_REMOVED lines=12> */
.L_x_138:
[----:B------:R-:W-:Y:S05]  /*4810*/  BSYNC B0 ;  /* 0x0000000000007941 */ /* 0x000fea0003800000 */
.L_x_137:
        /* <DEDUP_REMOVED lines=12> */
.L_x_140:
[----:B------:R-:W-:Y:S05]  /*48e0*/  BSYNC B0 ;  /* 0x0000000000007941 */ /* 0x000fea0003800000 */
.L_x_139:
        /* <DEDUP_REMOVED lines=12> */
.L_x_142:
[----:B------:R-:W-:Y:S05]  /*49b0*/  BSYNC B0 ;  /* 0x0000000000007941 */ /* 0x000fea0003800000 */
.L_x_141:
        /* <DEDUP_REMOVED lines=12> */
.L_x_144:
[----:B------:R-:W-:Y:S05]  /*4a80*/  BSYNC B0 ;  /* 0x0000000000007941 */ /* 0x000fea0003800000 */
.L_x_143:
        /* <DEDUP_REMOVED lines=12> */
.L_x_146:
[----:B------:R-:W-:Y:S05]  /*4b50*/  BSYNC B0 ;  /* 0x0000000000007941 */ /* 0x000fea0003800000 */
.L_x_145:
        /* <DEDUP_REMOVED lines=9> */
.L_x_148:
[----:B------:R-:W-:Y:S05]  /*4bf0*/  BSYNC B0 ;  /* 0x0000000000007941 */ /* 0x000fea0003800000 */
.L_x_147:
[----:B-----5:R-:W-:Y:S01]  /*4c00*/  IMAD.U32 R3, R56, 0x10000, RZ ;  /* 0x0001000038037824 */ /* 0x020fe200078e00ff */
[----:B------:R-:W-:Y:S01]  /*4c10*/  ISETP.GT.AND P0, PT, R16, 0x48, P0 ;  /* 0x000000481000780c */ /* 0x000fe20000704270 */
[----:B0-----:R-:W-:Y:S01]  /*4c20*/  @P1 IMAD.MOV.U32 R2, RZ, RZ, R18 ;  /* 0x000000ffff021224 */ /* 0x001fe200078e0012 */
        /* <DEDUP_REMOVED lines=9> */
.L_x_150:
[----:B------:R-:W-:Y:S05]  /*4cc0*/  BSYNC B0 ;  /* 0x0000000000007941 */ /* 0x000fea0003800000 */
.L_x_149:
[----:B0----5:R-:W-:-:S04]  /*4cd0*/  IMAD.U32 R3, R56, 0x10000, RZ ;  /* 0x0001000038037824 */ /* 0x021fc800078e00ff */
[----:B------:R-:W-:-:S04]  /*4ce0*/  FMUL R14, R3, R14 ;  /* 0x0000000e030e7220 */ /* 0x000fc80000400000 */
[----:B------:R-:W-:Y:S01]  /*4cf0*/  FFMA R14, R55, R0, R14 ;  /* 0x00000000370e7223 */ /* 0x000fe2000000000e */
[----:B------:R-:W-:Y:S06]  /*4d00*/  @!P0 EXIT ;  /* 0x000000000000894d */ /* 0x000fec0003800000 */
[----:B------:R-:W-:-:S05]  /*4d10*/  F2FP.BF16.F32.PACK_AB R14, RZ, R14 ;  /* 0x0000000eff0e723e */ /* 0x000fca00000010ff */
[----:B------:R-:W-:Y:S01]  /*4d20*/  STG.E.U16 desc[UR12][R18.64+0x72], R14 ;  /* 0x0000720e12007986 */ /* 0x000fe2000c10150c */
[----:B------:R-:W-:Y:S05]  /*4d30*/  EXIT ;  /* 0x000000000000794d */ /* 0x000fea0003800000 */
.L_x_28:
[----:B------:R-:W-:Y:S01]  /*4d40*/  ULDC.64 UR4, c[0x0][0x650] ;  /* 0x0001940000047ab9 */ /* 0x000fe20000000a00 */
[-C--:B------:R-:W-:Y:S01]  /*4d50*/  FMUL R56, R56, R0.reuse ;  /* 0x0000000038387220 */ /* 0x080fe20000400000 */
[----:B------:R-:W-:Y:S01]  /*4d60*/  LEA R2, P1, R10, UR4, 0x1 ;  /* 0x000000040a027c11 */ /* 0x000fe2000f8208ff */
[----:B------:R-:W-:Y:S01]  /*4d70*/  IMAD.SHL.U32 R7, R20, 0x2, RZ ;  /* 0x0000000214077824 */ /* 0x000fe200078e00ff */
[----:B------:R-:W-:Y:S01]  /*4d80*/  ISETP.GT.AND P6, PT, R15, 0x1, PT ;  /* 0x000000010f00780c */ /* 0x000fe20003fc4270 */
[----:B------:R-:W-:Y:S01]  /*4d90*/  FMUL R57, R57, R0 ;  /* 0x0000000039397220 */ /* 0x000fe20000400000 */
[----:B------:R-:W-:Y:S01]  /*4da0*/  F2FP.BF16.F32.PACK_AB R56, RZ, R56 ;  /* 0x00000038ff38723e */ /* 0x000fe200000010ff */
[-C--:B------:R-:W-:Y:S01]  /*4db0*/  FMUL R58, R58, R0.reuse ;  /* 0x000000003a3a7220 */ /* 0x080fe20000400000 */
[----:B------:R-:W-:Y:S01]  /*4dc0*/  LEA.HI.X R3, R10, UR5, R13, 0x1, P1 ;  /* 0x000000050a037c11 */ /* 0x000fe200088f0c0d */
[-C--:B------:R-:W-:Y:S01]  /*4dd0*/  FMUL R59, R59, R0.reuse ;  /* 0x000000003b3b7220 */ /* 0x080fe20000400000 */
[----:B------:R-:W-:Y:S01]  /*4de0*/  ISETP.GT.AND P2, PT, R15, RZ, PT ;  /* 0x000000ff0f00720c */ /* 0x000fe20003f44270 */
[-C--:B------:R-:W-:Y:S01]  /*4df0*/  FMUL R60, R60, R0.reuse ;  /* 0x000000003c3c7220 */ /* 0x080fe20000400000 */
[C---:B------:R-:W-:Y:S01]  /*4e00*/  ISETP.GT.AND P1, PT, R16.reuse, RZ, P6 ;  /* 0x000000ff1000720c */ /* 0x040fe20003724270 */
[----:B------:R-:W-:Y:S01]  /*4e10*/  @P0 STG.E.U16 desc[UR12][R2.64], R56 ;  /* 0x0000003802000986 */ /* 0x000fe2000c10150c */
[----:B------:R-:W-:Y:S01]  /*4e20*/  ISETP.GT.AND P0, PT, R16, 0x8, P2 ;  /* 0x000000081000780c */ /* 0x000fe20001704270 */
[-C--:B------:R-:W-:Y:S01]  /*4e30*/  FMUL R61, R61, R0.reuse ;  /* 0x000000003d3d7220 */ /* 0x080fe20000400000 */
[----:B------:R-:W-:Y:S01]  /*4e40*/  SHF.L.U64.HI R19, R20, 0x1, R19 ;  /* 0x0000000114137819 */ /* 0x000fe20000010213 */
[----:B------:R-:W-:Y:S01]  /*4e50*/  FMUL R62, R62, R0 ;  /* 0x000000003e3e7220 */ /* 0x000fe20000400000 */
[----:B------:R-:W-:Y:S01]  /*4e60*/  IADD3 R4, P3, R7, R2, RZ ;  /* 0x0000000207047210 */ /* 0x000fe20007f7e0ff */
[-C--:B------:R-:W-:Y:S01]  /*4e70*/  FMUL R63, R63, R0.reuse ;  /* 0x000000003f3f7220 */ /* 0x080fe20000400000 */
[----:B------:R-:W-:Y:S01]  /*4e80*/  F2FP.BF16.F32.PACK_AB R57, RZ, R57 ;  /* 0x00000039ff39723e */ /* 0x000fe200000010ff */
[----:B------:R-:W-:Y:S01]  /*4e90*/  FMUL R64, R64, R0 ;  /* 0x0000000040407220 */ /* 0x000fe20000400000 */
[----:B------:R-:W-:Y:S01]  /*4ea0*/  F2FP.BF16.F32.PACK_AB R58, RZ, R58 ;  /* 0x0000003aff3a723e */ /* 0x000fe200000010ff */
[----:B------:R-:W-:Y:S01]  /*4eb0*/  IMAD.X R5, R19, 0x1, R3, P3 ;  /* 0x0000000113057824 */ /* 0x000fe200018e0603 */
[C---:B------:R-:W-:Y:S01]  /*4ec0*/  ISETP.GT.AND P5, PT, R15.reuse, 0x8, PT ;  /* 0x000000080f00780c */ /* 0x040fe20003fa4270 */
[----:B------:R-:W-:Y:S01]  /*4ed0*/  @P1 STG.E.U16 desc[UR12][R2.64+0x2], R57 ;  /* 0x0000023902001986 */ /* 0x000fe2000c10150c */
[----:B------:R-:W-:Y:S01]  /*4ee0*/  ISETP.GT.AND P4, PT, R15, 0x9, PT ;  /* 0x000000090f00780c */ /* 0x000fe20003f84270 */
[-C--:B------:R-:W-:Y:S01]  /*4ef0*/  FMUL R65, R65, R0.reuse ;  /* 0x0000000041417220 */ /* 0x080fe20000400000 */
[C---:B------:R-:W-:Y:S01]  /*4f00*/  ISETP.GT.AND P2, PT, R16.reuse, 0x8, P6 ;  /* 0x000000081000780c */ /* 0x040fe20003744270 */
[----:B------:R-:W-:Y:S01]  /*4f10*/  @P0 STG.E.U16 desc[UR12][R4.64], R58 ;  /* 0x0000003a04000986 */ /* 0x000fe2000c10150c */
[----:B------:R-:W-:Y:S01]  /*4f20*/  ISETP.GT.AND P0, PT, R16, RZ, P5 ;  /* 0x000000ff1000720c */ /* 0x000fe20002f04270 */
[-C--:B------:R-:W-:Y:S01]  /*4f30*/  FMUL R66, R66, R0.reuse ;  /* 0x0000000042427220 */ /* 0x080fe20000400000 */
[----:B------:R-:W-:Y:S01]  /*4f40*/  ISETP.GT.AND P1, PT, R16, RZ, P4 ;  /* 0x000000ff1000720c */ /* 0x000fe20002724270 */
[-C--:B------:R-:W-:Y:S01]  /*4f50*/  FMUL R67, R67, R0.reuse ;  /* 0x0000000043437220 */ /* 0x080fe20000400000 */
[----:B------:R-:W-:Y:S01]  /*4f60*/  F2FP.BF16.F32.PACK_AB R59, RZ, R59 ;  /* 0x0000003bff3b723e */ /* 0x000fe200000010ff */
[----:B------:R-:W-:Y:S01]  /*4f70*/  FMUL R68, R68, R0 ;  /* 0x0000000044447220 */ /* 0x000fe20000400000 */
[----:B------:R-:W-:Y:S01]  /*4f80*/  F2FP.BF16.F32.PACK_AB R60, RZ, R60 ;  /* 0x0000003cff3c723e */ /* 0x000fe200000010ff */
[-C--:B------:R-:W-:Y:S01]  /*4f90*/  FMUL R69, R69, R0.reuse ;  /* 0x0000000045457220 */ /* 0x080fe20000400000 */
[----:B------:R-:W-:Y:S01]  /*4fa0*/  F2FP.BF16.F32.PACK_AB R61, RZ, R61 ;  /* 0x0000003dff3d723e */ /* 0x000fe200000010ff */
[-C--:B------:R-:W-:Y:S01]  /*4fb0*/  FMUL R70, R70, R0.reuse ;  /* 0x0000000046467220 */ /* 0x080fe20000400000 */
[C---:B------:R-:W-:Y:S01]  /*4fc0*/  SHF.L.U64.HI R9, R17.reuse, 0x1, R18 ;  /* 0x0000000111097819 */ /* 0x040fe20000010212 */
[----:B------:R-:W-:Y:S01]  /*4fd0*/  IMAD.SHL.U32 R17, R17, 0x2, RZ ;  /* 0x0000000211117824 */ /* 0x000fe200078e00ff */
[----:B------:R-:W-:Y:S01]  /*4fe0*/  @P2 STG.E.U16 desc[UR12][R4.64+0x2], R59 ;  /* 0x0000023b04002986 */ /* 0x000fe2000c10150c */
[----:B------:R-:W-:Y:S01]  /*4ff0*/  ISETP.GT.AND P2, PT, R16, 0x8, P5 ;  /* 0x000000081000780c */ /* 0x000fe20002f44270 */
[----:B------:R-:W-:Y:S01]  /*5000*/  FMUL R71, R71, R0 ;  /* 0x0000000047477220 */ /* 0x000fe20000400000 */
[----:B------:R-:W-:Y:S01]  /*5010*/  ISETP.GT.AND P3, PT, R15, 0x10, PT ;  /* 0x000000100f00780c */ /* 0x000fe20003f64270 */
[----:B------:R-:W-:Y:S01]  /*5020*/  @P0 STG.E.U16 desc[UR12][R2.64+0x10], R60 ;  /* 0x0000103c02000986 */ /* 0x000fe2000c10150c */
[----:B------:R-:W-:Y:S01]  /*5030*/  F2FP.BF16.F32.PACK_AB R62, RZ, R62 ;  /* 0x0000003eff3e723e */ /* 0x000fe200000010ff */
[----:B------:R-:W-:Y:S01]  /*5040*/  FMUL R72, R72, R0 ;  /* 0x0000000048487220 */ /* 0x000fe20000400000 */
[----:B------:R-:W-:Y:S01]  /*5050*/  F2FP.BF16.F32.PACK_AB R63, RZ, R63 ;  /* 0x0000003fff3f723e */ /* 0x000fe200000010ff */
[----:B------:R-:W-:Y:S01]  /*5060*/  @P1 STG.E.U16 desc[UR12][R2.64+0x12], R61 ;  /* 0x0000123d02001986 */ /* 0x000fe2000c10150c */
[----:B------:R-:W-:Y:S01]  /*5070*/  IADD3 R6, P0, P1, R17, R2, R7 ;  /* 0x0000000211067210 */ /* 0x000fe2000791e007 */
[----:B------:R-:W-:Y:S01]  /*5080*/  FMUL R73, R73, R0 ;  /* 0x0000000049497220 */ /* 0x000fe20000400000 */
[----:B------:R-:W-:Y:S01]  /*5090*/  F2FP.BF16.F32.PACK_AB R64, RZ, R64 ;  /* 0x00000040ff40723e */ /* 0x000fe200000010ff */
[-C--:B------:R-:W-:Y:S01]  /*50a0*/  FMUL R74, R74, R0.reuse ;  /* 0x000000004a4a7220 */ /* 0x080fe20000400000 */
[----:B------:R-:W-:Y:S01]  /*50b0*/  IADD3.X R7, R9, R3, R19, P0, P1 ;  /* 0x0000000309077210 */ /* 0x000fe200007e2413 */
[----:B------:R-:W-:Y:S01]  /*50c0*/  @P2 STG.E.U16 desc[UR12][R4.64+0x10], R62 ;  /* 0x0000103e04002986 */ /* 0x000fe2000c10150c */
[C---:B------:R-:W-:Y:S01]  /*50d0*/  ISETP.GT.AND P1, PT, R16.reuse, 0x8, P4 ;  /* 0x000000081000780c */ /* 0x040fe20002724270 */
[-C--:B------:R-:W-:Y:S01]  /*50e0*/  FMUL R75, R75, R0.reuse ;  /* 0x000000004b4b7220 */ /* 0x080fe20000400000 */
[----:B------:R-:W-:Y:S01]  /*50f0*/  ISETP.GT.AND P0, PT, R16, RZ, P3 ;  /* 0x000000ff1000720c */ /* 0x000fe20001f04270 */
[-C--:B------:R-:W-:Y:S01]  /*5100*/  FMUL R76, R76, R0.reuse ;  /* 0x000000004c4c7220 */ /* 0x080fe20000400000 */
[----:B------:R-:W-:Y:S01]  /*5110*/  ISETP.GT.AND P2, PT, R15, 0x11, PT ;  /* 0x000000110f00780c */ /* 0x000fe20003f44270 */
[-C--:B------:R-:W-:Y:S01]  /*5120*/  FMUL R77, R77, R0.reuse ;  /* 0x000000004d4d7220 */ /* 0x080fe20000400000 */
[----:B------:R-:W-:Y:S01]  /*5130*/  F2FP.BF16.F32.PACK_AB R65, RZ, R65 ;  /* 0x00000041ff41723e */ /* 0x000fe200000010ff */
[----:B------:R-:W-:Y:S01]  /*5140*/  FMUL R78, R78, R0 ;  /* 0x000000004e4e7220 */ /* 0x000fe20000400000 */
[----:B------:R-:W-:Y:S01]  /*5150*/  F2FP.BF16.F32.PACK_AB R66, RZ, R66 ;  /* 0x00000042ff42723e */ /* 0x000fe200000010ff */
[-C--:B------:R-:W-:Y:S01]  /*5160*/  FMUL R79, R79, R0.reuse ;  /* 0x000000004f4f7220 */ /* 0x080fe20000400000 */
[----:B------:R-:W-:Y:S01]  /*5170*/  F2FP.BF16.F32.PACK_AB R67, RZ, R67 ;  /* 0x00000043ff43723e */ /* 0x000fe200000010ff */
[----:B------:R-:W-:Y:S01]  /*5180*/  FMUL R80, R80, R0 ;  /* 0x0000000050507220 */ /* 0x000fe20000400000 */
[----:B------:R-:W-:Y:S01]  /*5190*/  F2FP.BF16.F32.PACK_AB R68, RZ, R68 ;  /* 0x00000044ff44723e */ /* 0x000fe200000010ff */
[----:B------:R-:W-:Y:S01]  /*51a0*/  @P1 STG.E.U16 desc[UR12][R4.64+0x12], R63 ;  /* 0x0000123f04001986 */ /* 0x000fe2000c10150c */
[----:B------:R-:W-:Y:S01]  /*51b0*/  ISETP.GT.AND P1, PT, R15, 0x19, PT ;  /* 0x000000190f00780c */ /* 0x000fe20003f24270 */
[-C--:B------:R-:W-:Y:S01]  /*51c0*/  FMUL R81, R81, R0.reuse ;  /* 0x0000000051517220 */ /* 0x080fe20000400000 */
[----:B------:R-:W-:Y:S01]  /*51d0*/  F2FP.BF16.F32.PACK_AB R69, RZ, R69 ;  /* 0x00000045ff45723e */ /* 0x000fe200000010ff */
[----:B------:R-:W-:Y:S01]  /*51e0*/  @P0 STG.E.U16 desc[UR12][R2.64+0x20], R64 ;  /* 0x0000204002000986 */ /* 0x000fe2000c10150c */
[----:B------:R-:W-:Y:S01]  /*51f0*/  ISETP.GT.AND P0, PT, R16, RZ, P2 ;  /* 0x000000ff1000720c */ /* 0x000fe20001704270 */
[----:B------:R-:W-:Y:S01]  /*5200*/  FMUL R82, R82, R0 ;  /* 0x0000000052527220 */ /* 0x000fe20000400000 */
[----:B------:R-:W-:Y:S01]  /*5210*/  F2FP.BF16.F32.PACK_AB R70, RZ, R70 ;  /* 0x00000046ff46723e */ /* 0x000fe200000010ff */
        /* <DEDUP_REMOVED lines=10> */
[----:B------:R-:W-:Y:S01]  /*52c0*/  @P0 STG.E.U16 desc[UR12][R2.64+0x22], R65 ;  /* 0x0000224102000986 */ /* 0x000fe2000c10150c */
[----:B------:R-:W-:Y:S01]  /*52d0*/  ISETP.GT.AND P0, PT, R16, 0x8, P3 ;  /* 0x000000081000780c */ /* 0x000fe20001f04270 */
[-C--:B------:R-:W-:Y:S01]  /*52e0*/  FMUL R24, R24, R0.reuse ;  /* 0x0000000018187220 */ /* 0x080fe20000400000 */
[----:B------:R-:W-:Y:S01]  /*52f0*/  ISETP.GT.AND P5, PT, R15, 0x28, PT ;  /* 0x000000280f00780c */ /* 0x000fe20003fa4270 */
        /* <DEDUP_REMOVED lines=8> */
[-C--:B------:R-:W-:Y:S01]  /*5380*/  FMUL R29, R29, R0.reuse ;  /* 0x000000001d1d7220 */ /* 0x080fe20000400000 */
[C---:B------:R-:W-:Y:S01]  /*5390*/  ISETP.GT.AND P4, PT, R15.reuse, 0x30, PT ;  /* 0x000000300f00780c */ /* 0x040fe20003f84270 */
[----:B------:R-:W-:Y:S01]  /*53a0*/  @P0 STG.E.U16 desc[UR12][R4.64+0x20], R66 ;  /* 0x0000204204000986 */ /* 0x000fe2000c10150c */
[----:B------:R-:W-:Y:S01]  /*53b0*/  ISETP.GT.AND P0, PT, R16, 0x8, P2 ;  /* 0x000000081000780c */ /* 0x000fe20001704270 */
[-C--:B------:R-:W-:Y:S01]  /*53c0*/  FMUL R30, R30, R0.reuse ;  /* 0x000000001e1e7220 */ /* 0x080fe20000400000 */
[----:B------:R-:W-:Y:S01]  /*53d0*/  ISETP.GT.AND P2, PT, R15, 0x18, PT ;  /* 0x000000180f00780c */ /* 0x000fe20003f44270 */
[----:B------:R-:W-:Y:S01]  /*53e0*/  FMUL R31, R31, R0 ;  /* 0x000000001f1f7220 */ /* 0x000fe20000400000 */
[----:B------:R-:W-:Y:S01]  /*53f0*/  F2FP.BF16.F32.PACK_AB R80, RZ, R80 ;  /* 0x00000050ff50723e */ /* 0x000fe200000010ff */
        /* <DEDUP_REMOVED lines=8> */
[----:B------:R-:W-:Y:S01]  /*5480*/  @P0 STG.E.U16 desc[UR12][R4.64+0x22], R67 ;  /* 0x0000224304000986 */ /* 0x000fe2000c10150c */
[----:B------:R-:W-:Y:S01]  /*5490*/  ISETP.GT.AND P0, PT, R16, RZ, P2 ;  /* 0x000000ff1000720c */ /* 0x000fe20001704270 */
[----:B------:R-:W-:Y:S01]  /*54a0*/  FMUL R36, R36, R0 ;  /* 0x0000000024247220 */ /* 0x000fe20000400000 */
[----:B------:R-:W-:Y:S01]  /*54b0*/  F2FP.BF16.F32.PACK_AB R84, RZ, R84 ;  /* 0x00000054ff54723e */ /* 0x000fe200000010ff */
[-C--:B------:R-:W-:Y:S01]  /*54c0*/  FMUL R37, R37, R0.reuse ;  /* 0x0000000025257220 */ /* 0x080fe20000400000 */
[----:B------:R-:W-:Y:S01]  /*54d0*/  P2R R12, PR, RZ, 0x20 ;  /* 0x00000020ff0c7803 */ /* 0x000fe20000000000 */
        /* <DEDUP_REMOVED lines=9> */
[----:B------:R-:W-:Y:S01]  /*5570*/  ISETP.GT.AND P0, PT, R16, RZ, P1 ;  /* 0x000000ff1000720c */ /* 0x000fe20000f04270 */
        /* <DEDUP_REMOVED lines=13> */
[----:B------:R-:W-:Y:S01]  /*5650*/  ISETP.GT.AND P0, PT, R16, 0x8, P2 ;  /* 0x000000081000780c */ /* 0x000fe20001704270 */
        /* <DEDUP_REMOVED lines=17> */
[----:B------:R-:W-:-:S02]  /*5770*/  F2FP.BF16.F32.PACK_AB R36, RZ, R36 ;  /* 0x00000024ff24723e */ /* 0x000fc400000010ff */
[----:B------:R-:W-:Y:S02]  /*5780*/  F2FP.BF16.F32.PACK_AB R37, RZ, R37 ;  /* 0x00000025ff25723e */ /* 0x000fe400000010ff */
[----:B------:R-:W-:Y:S02]  /*5790*/  F2FP.BF16.F32.PACK_AB R38, RZ, R38 ;  /* 0x00000026ff26723e */ /* 0x000fe400000010ff */
[----:B------:R-:W-:Y:S02]  /*57a0*/  F2FP.BF16.F32.PACK_AB R39, RZ, R39 ;  /* 0x00000027ff27723e */ /* 0x000fe400000010ff */
[----:B------:R-:W-:Y:S01]  /*57b0*/  F2FP.BF16.F32.PACK_AB R40, RZ, R40 ;  /* 0x00000028ff28723e */ /* 0x000fe200000010ff */
[----:B------:R-:W-:Y:S01]  /*57c0*/  @P0 STG.E.U16 desc[UR12][R4.64+0x32], R71 ;  /* 0x0000324704000986 */ /* 0x000fe2000c10150c */
[----:B------:R-:W-:Y:S02]  /*57d0*/  ISETP.GT.AND P0, PT, R16, RZ, P2 ;  /* 0x000000ff1000720c */ /* 0x000fe40001704270 */
[----:B------:R-:W-:-:S02]  /*57e0*/  F2FP.BF16.F32.PACK_AB R41, RZ, R41 ;  /* 0x00000029ff29723e */ /* 0x000fc400000010ff */
[----:B------:R-:W-:Y:S02]  /*57f0*/  F2FP.BF16.F32.PACK_AB R42, RZ, R42 ;  /* 0x0000002aff2a723e */ /* 0x000fe400000010ff */
[----:B------:R-:W-:Y:S02]  /*5800*/  F2FP.BF16.F32.PACK_AB R43, RZ, R43 ;  /* 0x0000002bff2b723e */ /* 0x000fe400000010ff */
[----:B------:R-:W-:Y:S02]  /*5810*/  F2FP.BF16.F32.PACK_AB R44, RZ, R44 ;  /* 0x0000002cff2c723e */ /* 0x000fe400000010ff */
[----:B------:R-:W-:Y:S02]  /*5820*/  F2FP.BF16.F32.PACK_AB R45, RZ, R45 ;  /* 0x0000002dff2d723e */ /* 0x000fe400000010ff */
[----:B------:R-:W-:Y:S01]  /*5830*/  F2FP.BF16.F32.PACK_AB R46, RZ, R46 ;  /* 0x0000002eff2e723e */ /* 0x000fe200000010ff */
[----:B------:R-:W-:Y:S01]  /*5840*/  @P0 STG.E.U16 desc[UR12][R2.64+0x40], R72 ;  /* 0x0000404802000986 */ /* 0x000fe2000c10150c */
[----:B------:R-:W-:-:S02]  /*5850*/  ISETP.GT.AND P0, PT, R16, RZ, P1 ;  /* 0x000000ff1000720c */ /* 0x000fc40000f04270 */
[----:B------:R-:W-:Y:S02]  /*5860*/  F2FP.BF16.F32.PACK_AB R47, RZ, R47 ;  /* 0x0000002fff2f723e */ /* 0x000fe400000010ff */
[----:B------:R-:W-:Y:S02]  /*5870*/  F2FP.BF16.F32.PACK_AB R48, RZ, R48 ;  /* 0x00000030ff30723e */ /* 0x000fe400000010ff */
[----:B------:R-:W-:Y:S02]  /*5880*/  F2FP.BF16.F32.PACK_AB R49, RZ, R49 ;  /* 0x00000031ff31723e */ /* 0x000fe400000010ff */
[----:B------:R-:W-:Y:S02]  /*5890*/  F2FP.BF16.F32.PACK_AB R50, RZ, R50 ;  /* 0x00000032ff32723e */ /* 0x000fe400000010ff */
[----:B------:R-:W-:Y:S02]  /*58a0*/  F2FP.BF16.F32.PACK_AB R51, RZ, R51 ;  /* 0x00000033ff33723e */ /* 0x000fe400000010ff */
[----:B------:R-:W-:Y:S01]  /*58b0*/  F2FP.BF16.F32.PACK_AB R52, RZ, R52 ;  /* 0x00000034ff34723e */ /* 0x000fe200000010ff */
[----:B------:R-:W-:Y:S01]  /*58c0*/  @P0 STG.E.U16 desc[UR12][R2.64+0x42], R73 ;  /* 0x0000424902000986 */ /* 0x000fe2000c10150c */
[----:B------:R-:W-:-:S02]  /*58d0*/  ISETP.GT.AND P0, PT, R16, 0x8, P2 ;  /* 0x000000081000780c */ /* 0x000fc40001704270 */
[----:B------:R-:W-:Y:S02]  /*58e0*/  ISETP.GT.AND P2, PT, R15, 0x38, PT ;  /* 0x000000380f00780c */ /* 0x000fe40003f44270 */
[----:B------:R-:W-:Y:S02]  /*58f0*/  F2FP.BF16.F32.PACK_AB R53, RZ, R53 ;  /* 0x00000035ff35723e */ /* 0x000fe400000010ff */
[----:B------:R-:W-:-:S07]  /*5900*/  F2FP.BF16.F32.PACK_AB R54, RZ, R54 ;  /* 0x00000036ff36723e */ /* 0x000fce00000010ff */
[----:B------:R-:W-:Y:S01]  /*5910*/  @P0 STG.E.U16 desc[UR12][R4.64+0x40], R74 ;  /* 0x0000404a04000986 */ /* 0x000fe2000c10150c */
[----:B------:R-:W-:-:S13]  /*5920*/  ISETP.GT.AND P0, PT, R16, 0x8, P1 ;  /* 0x000000081000780c */ /* 0x000fda0000f04270 */
[----:B------:R-:W-:Y:S01]  /*5930*/  @P0 STG.E.U16 desc[UR12][R4.64+0x42], R75 ;  /* 0x0000424b04000986 */ /* 0x000fe2000c10150c */
[----:B------:R-:W-:-:S13]  /*5940*/  ISETP.GT.AND P0, PT, R16, RZ, P5 ;  /* 0x000000ff1000720c */ /* 0x000fda0002f04270 */
[----:B------:R-:W-:Y:S01]  /*5950*/  @P0 STG.E.U16 desc[UR12][R2.64+0x50], R76 ;  /* 0x0000504c02000986 */ /* 0x000fe2000c10150c */
[----:B------:R-:W-:-:S04]  /*5960*/  ISETP.GT.AND P0, PT, R15, 0x29, PT ;  /* 0x000000290f00780c */ /* 0x000fc80003f04270 */
[----:B------:R-:W-:Y:S02]  /*5970*/  ISETP.GT.AND P1, PT, R16, RZ, P0 ;  /* 0x000000ff1000720c */ /* 0x000fe40000724270 */
[----:B------:R-:W-:-:S11]  /*5980*/  P2R R13, PR, RZ, 0x1 ;  /* 0x00000001ff0d7803 */ /* 0x000fd60000000000 */
[----:B------:R-:W-:Y:S01]  /*5990*/  @P1 STG.E.U16 desc[UR12][R2.64+0x52], R77 ;  /* 0x0000524d02001986 */ /* 0x000fe2000c10150c */
[----:B------:R-:W-:-:S13]  /*59a0*/  ISETP.GT.AND P1, PT, R16, 0x8, P5 ;  /* 0x000000081000780c */ /* 0x000fda0002f24270 */
[----:B------:R-:W-:Y:S01]  /*59b0*/  @P1 STG.E.U16 desc[UR12][R4.64+0x50], R78 ;  /* 0x0000504e04001986 */ /* 0x000fe2000c10150c */
[C---:B------:R-:W-:Y:S02]  /*59c0*/  ISETP.GT.AND P1, PT, R16.reuse, 0x8, P0 ;  /* 0x000000081000780c */ /* 0x040fe40000724270 */
[----:B------:R-:W-:-:S11]  /*59d0*/  ISETP.GT.AND P0, PT, R16, 0x8, P2 ;  /* 0x000000081000780c */ /* 0x000fd60001704270 */
[----:B------:R-:W-:Y:S01]  /*59e0*/  @P1 STG.E.U16 desc[UR12][R4.64+0x52], R79 ;  /* 0x0000524f04001986 */ /* 0x000fe2000c10150c */
[----:B------:R-:W-:-:S13]  /*59f0*/  ISETP.GT.AND P1, PT, R16, RZ, P4 ;  /* 0x000000ff1000720c */ /* 0x000fda0002724270 */
[----:B------:R-:W-:Y:S01]  /*5a00*/  @P1 STG.E.U16 desc[UR12][R2.64+0x60], R80 ;  /* 0x0000605002001986 */ /* 0x000fe2000c10150c */
[----:B------:R-:W-:-:S13]  /*5a10*/  ISETP.GT.AND P1, PT, R16, RZ, P3 ;  /* 0x000000ff1000720c */ /* 0x000fda0001f24270 */
[----:B------:R-:W-:Y:S01]  /*5a20*/  @P1 STG.E.U16 desc[UR12][R2.64+0x62], R81 ;  /* 0x0000625102001986 */ /* 0x000fe2000c10150c */
[----:B------:R-:W-:-:S13]  /*5a30*/  ISETP.GT.AND P1, PT, R16, 0x8, P4 ;  /* 0x000000081000780c */ /* 0x000fda0002724270 */
[----:B------:R-:W-:Y:S01]  /*5a40*/  @P1 STG.E.U16 desc[UR12][R4.64+0x60], R82 ;  /* 0x0000605204001986 */ /* 0x000fe2000c10150c */
[----:B------:R-:W-:-:S13]  /*5a50*/  ISETP.GT.AND P1, PT, R16, 0x8, P3 ;  /* 0x000000081000780c */ /* 0x000fda0001f24270 */
[----:B------:R-:W-:Y:S01]  /*5a60*/  @P1 STG.E.U16 desc[UR12][R4.64+0x62], R83 ;  /* 0x0000625304001986 */ /* 0x000fe2000c10150c */
[----:B------:R-:W-:-:S05]  /*5a70*/  IADD3 R10, P1, R17, R4, RZ ;  /* 0x00000004110a7210 */ /* 0x000fca0007f3e0ff */
[----:B------:R-:W-:Y:S01]  /*5a80*/  IMAD.X R11, R9, 0x1, R5, P1 ;  /* 0x00000001090b7824 */ /* 0x000fe200008e0605 */
[----:B------:R-:W-:-:S13]  /*5a90*/  ISETP.GT.AND P1, PT, R16, RZ, P2 ;  /* 0x000000ff1000720c */ /* 0x000fda0001724270 */
[----:B------:R-:W-:Y:S01]  /*5aa0*/  @P1 STG.E.U16 desc[UR12][R2.64+0x70], R84 ;  /* 0x0000705402001986 */ /* 0x000fe2000c10150c */
[----:B------:R-:W-:-:S05]  /*5ab0*/  IADD3 R8, P1, R17, R2, RZ ;  /* 0x0000000211087210 */ /* 0x000fca0007f3e0ff */
[----:B------:R-:W-:Y:S01]  /*5ac0*/  IMAD.X R9, R9, 0x1, R3, P1 ;  /* 0x0000000109097824 */ /* 0x000fe200008e0603 */
[----:B------:R-:W-:-:S04]  /*5ad0*/  ISETP.GT.AND P1, PT, R15, 0x39, PT ;  /* 0x000000390f00780c */ /* 0x000fc80003f24270 */
[----:B------:R-:W-:-:S13]  /*5ae0*/  ISETP.GT.AND P5, PT, R16, RZ, P1 ;  /* 0x000000ff1000720c */ /* 0x000fda0000fa4270 */
[----:B------:R0:W-:Y:S01]  /*5af0*/  @P5 STG.E.U16 desc[UR12][R2.64+0x72], R85 ;  /* 0x0000725502005986 */ /* 0x0001e2000c10150c */
[----:B------:R-:W-:-:S03]  /*5b00*/  ISETP.GT.AND P5, PT, R15, RZ, PT ;  /* 0x000000ff0f00720c */ /* 0x000fc60003fa4270 */
[----:B------:R-:W-:Y:S01]  /*5b10*/  @P0 STG.E.U16 desc[UR12][R4.64+0x70], R86 ;  /* 0x0000705604000986 */ /* 0x000fe2000c10150c */
[----:B------:R-:W-:-:S13]  /*5b20*/  ISETP.GT.AND P0, PT, R16, 0x8, P1 ;  /* 0x000000081000780c */ /* 0x000fda0000f04270 */
[----:B------:R-:W-:Y:S01]  /*5b30*/  @P0 STG.E.U16 desc[UR12][R4.64+0x72], R87 ;  /* 0x0000725704000986 */ /* 0x000fe2000c10150c */
[C---:B------:R-:W-:Y:S02]  /*5b40*/  ISETP.GT.AND P0, PT, R16.reuse, 0x40, P5 ;  /* 0x000000401000780c */ /* 0x040fe40002f04270 */
[----:B------:R-:W-:-:S11]  /*5b50*/  ISETP.GT.AND P5, PT, R16, 0x48, P5 ;  /* 0x000000481000780c */ /* 0x000fd60002fa4270 */
[----:B------:R-:W-:Y:S01]  /*5b60*/  @P0 STG.E.U16 desc[UR12][R8.64], R24 ;  /* 0x0000001808000986 */ /* 0x000fe2000c10150c */
[C---:B------:R-:W-:Y:S02]  /*5b70*/  ISETP.GT.AND P0, PT, R16.reuse, 0x40, P6 ;  /* 0x000000401000780c */ /* 0x040fe40003704270 */
[----:B------:R-:W-:-:S11]  /*5b80*/  ISETP.GT.AND P6, PT, R16, 0x48, P6 ;  /* 0x000000481000780c */ /* 0x000fd600037c4270 */
[----:B0-----:R-:W-:Y:S02]  /*5b90*/  @P0 IMAD.MOV.U32 R2, RZ, RZ, R8 ;  /* 0x000000ffff020224 */ /* 0x001fe400078e0008 */
[----:B------:R-:W-:-:S05]  /*5ba0*/  @P0 IMAD.MOV.U32 R3, RZ, RZ, R9 ;  /* 0x000000ffff030224 */ /* 0x000fca00078e0009 */
[----:B------:R0:W-:Y:S01]  /*5bb0*/  @P0 STG.E.U16 desc[UR12][R2.64+0x2], R25 ;  /* 0x0000021902000986 */ /* 0x0001e2000c10150c */
[----:B------:R-:W-:-:S03]  /*5bc0*/  ISETP.NE.AND P0, PT, R13, RZ, PT ;  /* 0x000000ff0d00720c */ /* 0x000fc60003f05270 */
[----:B------:R-:W-:Y:S01]  /*5bd0*/  @P5 STG.E.U16 desc[UR12][R10.64], R26 ;  /* 0x0000001a0a005986 */ /* 0x000fe2000c10150c */
[----:B------:R-:W-:-:S03]  /*5be0*/  ISETP.NE.AND P5, PT, R12, RZ, PT ;  /* 0x000000ff0c00720c */ /* 0x000fc60003fa5270 */
[----:B------:R-:W-:Y:S01]  /*5bf0*/  @P6 STG.E.U16 desc[UR12][R10.64+0x2], R27 ;  /* 0x0000021b0a006986 */ /* 0x000fe2000c10150c */
[----:B------:R-:W-:-:S04]  /*5c00*/  ISETP.GT.AND P6, PT, R15, 0x8, PT ;  /* 0x000000080f00780c */ /* 0x000fc80003fc4270 */
[----:B------:R-:W-:-:S13]  /*5c10*/  ISETP.GT.AND P6, PT, R16, 0x40, P6 ;  /* 0x000000401000780c */ /* 0x000fda00037c4270 */
[----:B0-----:R-:W-:Y:S02]  /*5c20*/  @P6 IMAD.MOV.U32 R2, RZ, RZ, R8 ;  /* 0x000000ffff026224 */ /* 0x001fe400078e0008 */
[----:B------:R-:W-:-:S05]  /*5c30*/  @P6 IMAD.MOV.U32 R3, RZ, RZ, R9 ;  /* 0x000000ffff036224 */ /* 0x000fca00078e0009 */
[----:B------:R0:W-:Y:S01]  /*5c40*/  @P6 STG.E.U16 desc[UR12][R2.64+0x10], R28 ;  /* 0x0000101c02006986 */ /* 0x0001e2000c10150c */
[----:B------:R-:W-:-:S04]  /*5c50*/  ISETP.GT.AND P6, PT, R15, 0x9, PT ;  /* 0x000000090f00780c */ /* 0x000fc80003fc4270 */
[----:B------:R-:W-:-:S13]  /*5c60*/  ISETP.GT.AND P6, PT, R16, 0x40, P6 ;  /* 0x000000401000780c */ /* 0x000fda00037c4270 */
[----:B0-----:R-:W-:Y:S02]  /*5c70*/  @P6 IMAD.MOV.U32 R2, RZ, RZ, R8 ;  /* 0x000000ffff026224 */ /* 0x001fe400078e0008 */
[----:B------:R-:W-:-:S05]  /*5c80*/  @P6 IMAD.MOV.U32 R3, RZ, RZ, R9 ;  /* 0x000000ffff036224 */ /* 0x000fca00078e0009 */
[----:B------:R0:W-:Y:S01]  /*5c90*/  @P6 STG.E.U16 desc[UR12][R2.64+0x12], R29 ;  /* 0x0000121d02006986 */ /* 0x0001e2000c10150c */
[----:B------:R-:W-:-:S04]  /*5ca0*/  ISETP.GT.AND P6, PT, R15, 0x8, PT ;  /* 0x000000080f00780c */ /* 0x000fc80003fc4270 */
[----:B------:R-:W-:-:S13]  /*5cb0*/  ISETP.GT.AND P6, PT, R16, 0x48, P6 ;  /* 0x000000481000780c */ /* 0x000fda00037c4270 */
        /* <DEDUP_REMOVED lines=66> */
[C---:B------:R-:W-:Y:S02]  /*60e0*/  ISETP.GT.AND P6, PT, R16.reuse, 0x40, P5 ;  /* 0x000000401000780c */ /* 0x040fe40002fc4270 */
[----:B------:R-:W-:-:S11]  /*60f0*/  ISETP.GT.AND P5, PT, R16, 0x48, P5 ;  /* 0x000000481000780c */ /* 0x000fd60002fa4270 */
        /* <DEDUP_REMOVED lines=9> */
[----:B------:R-:W-:Y:S01]  /*6190*/  ISETP.GT.AND P4, PT, R16, 0x48, P4 ;  /* 0x000000481000780c */ /* 0x000fe20002784270 */
        /* <DEDUP_REMOVED lines=17> */
[----:B------:R0:W-:Y:S02]  /*62b0*/  @P0 STG.E.U16 desc[UR12][R2.64+0x62], R49 ;  /* 0x0000623102000986 */ /* 0x0001e4000c10150c */
        /* <DEDUP_REMOVED lines=8> */
[----:B------:R0:W-:Y:S04]  /*6340*/  @P6 STG.E.U16 desc[UR12][R2.64+0x70], R52 ;  /* 0x0000703402006986 */ /* 0x0001e8000c10150c */
[----:B------:R1:W-:Y:S01]  /*6350*/  @P5 STG.E.U16 desc[UR12][R8.64+0x72], R53 ;  /* 0x0000723508005986 */ /* 0x0003e2000c10150c */
[----:B0-----:R-:W-:Y:S02]  /*6360*/  @P2 IMAD.MOV.U32 R2, RZ, RZ, R6 ;  /* 0x000000ffff022224 */ /* 0x001fe400078e0006 */
[----:B------:R-:W-:-:S05]  /*6370*/  @P2 IMAD.MOV.U32 R3, RZ, RZ, R7 ;  /* 0x000000ffff032224 */ /* 0x000fca00078e0007 */
[----:B------:R1:W-:Y:S01]  /*6380*/  @P2 STG.E.U16 desc[UR12][R2.64+0x70], R54 ;  /* 0x0000703602002986 */ /* 0x0003e2000c10150c */
[----:B------:R-:W-:Y:S05]  /*6390*/  @!P1 EXIT ;  /* 0x000000000000994d */ /* 0x000fea0003800000 */
[----:B------:R-:W-:-:S05]  /*63a0*/  F2FP.BF16.F32.PACK_AB R0, RZ, R0 ;  /* 0x00000000ff00723e */ /* 0x000fca00000010ff */
[----:B------:R-:W-:Y:S01]  /*63b0*/  STG.E.U16 desc[UR12][R6.64+0x72], R0 ;  /* 0x0000720006007986 */ /* 0x000fe2000c10150c */
[----:B------:R-:W-:Y:S05]  /*63c0*/  EXIT ;  /* 0x000000000000794d */ /* 0x000fea0003800000 */
.L_x_14:
[----:B------:R-:W-:-:S13]  /*63d0*/  ISETP.NE.AND P0, PT, R8, RZ, PT ;  /* 0x000000ff0800720c */ /* 0x000fda0003f05270 */
[----:B------:R-:W-:Y:S05]  /*63e0*/  @P0 EXIT ;  /* 0x000000000000094d */ /* 0x000fea0003800000 */
[----:B------:R-:W-:-:S13]  /*63f0*/  ELECT P0, URZ, PT ;  /* 0x00000000003f782f */ /* 0x000fda0003800000 */
[----:B------:R-:W-:Y:S05]  /*6400*/  @!P0 BRA `(.L_x_151) ;  /* 0x0000000800108947 */ /* 0x000fea0003800000 */
[----:B------:R-:W-:-:S13]  /*6410*/  ISETP.GE.AND P0, PT, R5, 0x1, PT ;  /* 0x000000010500780c */ /* 0x000fda0003f06270 */
[----:B------:R-:W-:Y:S05]  /*6420*/  @!P0 BRA `(.L_x_151) ;  /* 0x0000000800088947 */ /* 0x000fea0003800000 */
[----:B------:R-:W2:Y:S01]  /*6430*/  S2R R4, SR_CgaCtaId ;  /* 0x0000000000047919 */ /* 0x000ea20000008800 */
[----:B------:R-:W-:Y:S01]  /*6440*/  IMAD.SHL.U32 R22, R11, 0x80, RZ ;  /* 0x000000800b167824 */ /* 0x000fe200078e00ff */
[----:B------:R-:W-:Y:S01]  /*6450*/  ULDC UR4, c[0x0][0x384] ;  /* 0x0000e10000047ab9 */ /* 0x000fe20000000800 */
[----:B------:R-:W-:Y:S01]  /*6460*/  LOP3.LUT P0, RZ, R10, 0x1f, RZ, 0xc0, !PT ;  /* 0x0000001f0aff7812 */ /* 0x000fe2000780c0ff */
[----:B------:R-:W-:Y:S01]  /*6470*/  ULDC UR5, c[0x0][0x388] ;  /* 0x0000e20000057ab9 */ /* 0x000fe20000000800 */
[----:B------:R-:W-:Y:S01]  /*6480*/  ISETP.NE.AND P1, PT, R17, RZ, PT ;  /* 0x000000ff1100720c */ /* 0x000fe20003f25270 */
[----:B------:R-:W-:Y:S01]  /*6490*/  VIADD R24, R5, 0x1 ;  /* 0x0000000105187836 */ /* 0x000fe20000000000 */
[----:B------:R-:W-:Y:S01]  /*64a0*/  ISETP.NE.OR P0, PT, R17, RZ, !P0 ;  /* 0x000000ff1100720c */ /* 0x000fe20004705670 */
[----:B0-----:R-:W-:Y:S01]  /*64b0*/  IMAD.MOV.U32 R6, RZ, RZ, 0x1 ;  /* 0x00000001ff067424 */ /* 0x001fe200078e00ff */
[----:B------:R-:W-:Y:S01]  /*64c0*/  LOP3.LUT R23, R3, 0x2, RZ, 0xfc, !PT ;  /* 0x0000000203177812 */ /* 0x000fe200078efcff */
[----:B------:R-:W-:Y:S01]  /*64d0*/  IMAD.MOV.U32 R7, RZ, RZ, RZ ;  /* 0x000000ffff077224 */ /* 0x000fe200078e00ff */
[----:B------:R-:W-:-:S02]  /*64e0*/  CS2R R8, SRZ ;  /* 0x0000000000087805 */ /* 0x000fc4000001ff00 */
[----:B------:R-:W-:Y:S01]  /*64f0*/  CS2R R10, SRZ ;  /* 0x00000000000a7805 */ /* 0x000fe2000001ff00 */
[----:B--2--5:R-:W-:-:S05]  /*6500*/  IMAD.SHL.U32 R0, R4, 0x20, RZ ;  /* 0x0000002004007824 */ /* 0x024fca00078e00ff */
[----:B------:R-:W-:-:S05]  /*6510*/  LOP3.LUT R0, R0, 0x20, RZ, 0xc0, !PT ;  /* 0x0000002000007812 */ /* 0x000fca00078ec0ff */
[----:B------:R-:W-:Y:S02]  /*6520*/  IMAD R2, R13, 0x40, R0 ;  /* 0x000000400d027824 */ /* 0x000fe400078e0200 */
[----:B------:R-:W-:Y:S02]  /*6530*/  IMAD.SHL.U32 R0, R4, 0x800, RZ ;  /* 0x0000080004007824 */ /* 0x000fe400078e00ff */
[----:B------:R-:W-:-:S03]  /*6540*/  IMAD.HI.U32 R4, R22, UR4, RZ ;  /* 0x0000000416047c27 */ /* 0x000fc6000f8e00ff */
[----:B------:R-:W-:Y:S02]  /*6550*/  LOP3.LUT R0, R0, 0x800, RZ, 0xc0, !PT ;  /* 0x0000080000007812 */ /* 0x000fe400078ec0ff */
[----:B------:R-:W-:-:S07]  /*6560*/  SHF.R.U32.HI R4, RZ, UR5, R4 ;  /* 0x00000005ff047c19 */ /* 0x000fce0008011604 */
.L_x_155:
[----:B------:R-:W4:Y:S01]  /*6570*/  S2R R13, SR_CgaCtaId ;  /* 0x00000000000d7919 */ /* 0x000f220000008800 */
[----:B------:R-:W-:-:S04]  /*6580*/  MOV R12, 0x400 ;  /* 0x00000400000c7802 */ /* 0x000fc80000000f00 */
[----:B----4-:R-:W-:Y:S02]  /*6590*/  LEA R14, R13, R12, 0x18 ;  /* 0x0000000c0d0e7211 */ /* 0x010fe400078ec0ff */
[----:B------:R-:W-:-:S03]  /*65a0*/  SHF.L.U32 R12, R6, 0x1f, RZ ;  /* 0x0000001f060c7819 */ /* 0x000fc600000006ff */
[----:B------:R-:W-:-:S07]  /*65b0*/  IMAD R13, R7, 0x8, R14 ;  /* 0x00000008070d7824 */ /* 0x000fce00078e020e */
.L_x_152:
[----:B0-----:R0:W1:Y:S02]  /*65c0*/  SYNCS.PHASECHK.TRANS64.TRYWAIT P2, [R13+URZ+0x36048], R12 ;  /* 0x0360480c0d0075a7 */ /* 0x001064000804017f */
[----:B-1----:R-:W-:Y:S05]  /*65d0*/  @!P2 NANOSLEEP.SYNCS 0x989680 ;  /* 0x009896800000a95d */ /* 0x002fea0003900000 */
[----:B------:R-:W1:Y:S02]  /*65e0*/  @!P2 SYNCS.PHASECHK.TRANS64 P2, [R13+URZ+0x36048], R12 ;  /* 0x0360480c0d00a5a7 */ /* 0x000e64000804007f */
[----:B-1----:R-:W-:Y:S05]  /*65f0*/  @!P2 BRA `(.L_x_152) ;  /* 0xfffffffc00f0a947 */ /* 0x002fea000383ffff */
[----:B0-----:R-:W0:Y:S02]  /*6600*/  @!P1 LDC R12, c[0x0][0x580] ;  /* 0x00016000ff0c9b82 */ /* 0x001e240000000800 */
[----:B0-----:R0:W-:Y:S02]  /*6610*/  @!P1 SYNCS.ARRIVE.TRANS64 RZ, [R13+URZ+0x36000], R12 ;  /* 0x0360000c0dff99a7 */ /* 0x0011e4000800003f */
[----:B0-----:R-:W-:-:S04]  /*6620*/  PRMT R12, R23, 0x9910, RZ ;  /* 0x00009910170c7816 */ /* 0x001fc800000000ff */
[----:B------:R-:W-:-:S13]  /*6630*/  ISETP.NE.AND P2, PT, R12, 0x2, PT ;  /* 0x000000020c00780c */ /* 0x000fda0003f45270 */
[----:B------:R-:W-:Y:S05]  /*6640*/  @P2 BRA `(.L_x_153) ;  /* 0x0000000000042947 */ /* 0x000fea0003800000 */
[----:B------:R-:W-:Y:S01]  /*6650*/  BPT.TRAP 0x1 ;  /* 0x000000040000795c */ /* 0x000fe20000300000 */
.L_x_153:
[----:B------:R-:W-:Y:S05]  /*6660*/  @P0 BRA `(.L_x_154) ;  /* 0x0000000000040947 */ /* 0x000fea0003800000 */
[----:B------:R-:W-:Y:S01]  /*6670*/  BPT.TRAP 0x1 ;  /* 0x000000040000795c */ /* 0x000fe20000300000 */
.L_x_154:
[----:B---3--:R-:W0:Y:S01]  /*6680*/  LDC R15, c[0x0][0x380] ;  /* 0x0000e000ff0f7b82 */ /* 0x008e220000000800 */
[----:B------:R-:W-:Y:S01]  /*6690*/  R2UR UR4, R4 ;  /* 0x00000000040472ca */ /* 0x000fe200000e0000 */
[----:B------:R-:W-:Y:S01]  /*66a0*/  ULDC UR24, c[0x0][0x38c] ;  /* 0x0000e30000187ab9 */ /* 0x000fe20000000800 */
[----:B------:R-:W-:Y:S01]  /*66b0*/  R2UR UR13, R22 ;  /* 0x00000000160d72ca */ /* 0x000fe200000e0000 */
[----:B------:R-:W-:Y:S01]  /*66c0*/  UISETP.NE.AND UP0, UPT, UR24, 0x1, UPT ;  /* 0x000000011800788c */ /* 0x000fe2000bf05270 */
[----:B------:R-:W-:Y:S01]  /*66d0*/  R2UR UR17, R13 ;  /* 0x000000000d1172ca */ /* 0x000fe200000e0000 */
[----:B------:R-:W-:Y:S01]  /*66e0*/  ULDC UR12, c[0x0][0x3ec] ;  /* 0x0000fb00000c7ab9 */ /* 0x000fe20000000800 */
[----:B------:R-:W-:Y:S01]  /*66f0*/  R2UR UR10, R14 ;  /* 0x000000000e0a72ca */ /* 0x000fe200000e0000 */
[----:B------:R-:W1:Y:S01]  /*6700*/  LDC.64 R16, c[0x0][0x3f8] ;  /* 0x0000fe00ff107b82 */ /* 0x000e620000000a00 */
[----:B------:R-:W-:Y:S01]  /*6710*/  R2UR UR16, R7 ;  /* 0x00000000071072ca */ /* 0x000fe200000e0000 */
[----:B------:R-:W-:Y:S01]  /*6720*/  VIADD R24, R24, 0xffffffff ;  /* 0xffffffff18187836 */ /* 0x000fe20000000000 */
[----:B------:R-:W-:Y:S01]  /*6730*/  R2UR UR18, R10 ;  /* 0x000000000a1272ca */ /* 0x000fe200000e0000 */
[----:B------:R-:W-:Y:S01]  /*6740*/  ULDC.64 UR28, c[0x0][0x198] ;  /* 0x00006600001c7ab9 */ /* 0x000fe20000000a00 */
[----:B------:R-:W-:Y:S01]  /*6750*/  ULDC.64 UR20, c[0x0][0x3f0] ;  /* 0x0000fc0000147ab9 */ /* 0x000fe20000000a00 */
[----:B------:R-:W-:Y:S01]  /*6760*/  UMOV UR31, 0x30000 ;  /* 0x00030000001f7882 */ /* 0x000fe20000000000 */
[----:B------:R-:W-:Y:S01]  /*6770*/  @UP0 ULDC.64 UR8, c[0x0][0x390] ;  /* 0x0000e40000080ab9 */ /* 0x000fe20000000a00 */
[----:B------:R-:W1:Y:S01]  /*6780*/  LDC.64 R18, c[0x0][0x3d0] ;  /* 0x0000f400ff127b82 */ /* 0x000e620000000a00 */
[----:B------:R-:W-:Y:S01]  /*6790*/  ISETP.GT.AND P6, PT, R24, 0x1, PT ;  /* 0x000000011800780c */ /* 0x000fe20003fc4270 */
[----:B------:R-:W-:Y:S01]  /*67a0*/  UIADD3 UR17, UR17, 0x36000, URZ ;  /* 0x0003600011117890 */ /* 0x000fe2000fffe03f */
[----:B------:R-:W-:Y:S01]  /*67b0*/  UMOV UR26, 0x0 ;  /* 0x00000000001a7882 */ /* 0x000fe20000000000 */
[----:B------:R-:W-:-:S02]  /*67c0*/  UMOV UR27, 0x10000000 ;  /* 0x10000000001b7882 */ /* 0x000fc40000000000 */
[----:B------:R-:W-:Y:S01]  /*67d0*/  ULEA UR16, UR16, UR10, 0xe ;  /* 0x0000000a10107291 */ /* 0x000fe2000f8e703f */
[----:B0-----:R-:W-:Y:S01]  /*67e0*/  ISETP.NE.AND P2, PT, R15, 0x1, PT ;  /* 0x000000010f00780c */ /* 0x001fe20003f45270 */
[----:B------:R-:W0:Y:S01]  /*67f0*/  LDC R20, c[0x0][0x400] ;  /* 0x00010000ff147b82 */ /* 0x000e220000000800 */
[----:B------:R-:W-:-:S11]  /*6800*/  USHF.L.U32 UR18, UR18, 0x6, URZ ;  /* 0x0000000612127899 */ /* 0x000fd6000800063f */
[----:B------:R-:W-:Y:S01]  /*6810*/  @P2 IMAD.U32 R12, RZ, RZ, UR4 ;  /* 0x00000004ff0c2e24 */ /* 0x000fe2000f8e00ff */
[----:B------:R-:W-:Y:S01]  /*6820*/  ULDC.64 UR4, c[0x0][0x3c8] ;  /* 0x0000f20000047ab9 */ /* 0x000fe20000000a00 */
[----:B-1----:R-:W-:-:S03]  /*6830*/  IMAD R13, R9, R18, R17 ;  /* 0x00000012090d7224 */ /* 0x002fc600078e0211 */
[----:B------:R-:W-:Y:S01]  /*6840*/  @P2 R2UR UR13, R12 ;  /* 0x000000000c0d22ca */ /* 0x000fe200000e0000 */
[C---:B------:R-:W-:Y:S02]  /*6850*/  IMAD R12, R7.reuse, 0x1000, R0 ;  /* 0x00001000070c7824 */ /* 0x040fe400078e0200 */
[----:B------:R-:W-:Y:S02]  /*6860*/  VIADD R7, R7, 0x1 ;  /* 0x0000000107077836 */ /* 0x000fe40000000000 */
[----:B------:R-:W-:Y:S02]  /*6870*/  IMAD R21, R12, 0x2, R14 ;  /* 0x000000020c157824 */ /* 0x000fe400078e020e */
[----:B------:R-:W-:Y:S01]  /*6880*/  IMAD R12, R11, UR5, R16 ;  /* 0x000000050b0c7c24 */ /* 0x000fe2000f8e0210 */
[----:B------:R-:W-:Y:S01]  /*6890*/  ULDC UR5, c[0x0][0x398] ;  /* 0x0000e60000057ab9 */ /* 0x000fe20000000800 */
[----:B------:R-:W1:Y:S01]  /*68a0*/  LDC.64 R16, c[0x0][0x3e0] ;  /* 0x0000f800ff107b82 */ /* 0x000e620000000a00 */
[----:B------:R-:W-:Y:S01]  /*68b0*/  VIADD R14, R10, 0x1 ;  /* 0x000000010a0e7836 */ /* 0x000fe20000000000 */
[----:B------:R-:W-:Y:S01]  /*68c0*/  R2UR UR23, R21 ;  /* 0x00000000151772ca */ /* 0x000fe200000e0000 */
[----:B------:R-:W-:Y:S01]  /*68d0*/  IMAD.U32 R13, R13, 0x20, R12 ;  /* 0x000000200d0d7824 */ /* 0x000fe200078e000c */
[----:B------:R-:W-:Y:S01]  /*68e0*/  UIMAD.WIDE.U32 UR6, UR13, UR8, URZ ;  /* 0x000000080d0672a5 */ /* 0x000fe2000f8e003f */
[----:B0-----:R-:W-:Y:S01]  /*68f0*/  IMAD R10, R8, R19, R20 ;  /* 0x00000013080a7224 */ /* 0x001fe200078e0214 */
[----:B------:R-:W-:Y:S01]  /*6900*/  ISETP.NE.AND P2, PT, R14, UR15, PT ;  /* 0x0000000f0e007c0c */ /* 0x000fe2000bf45270 */
[----:B------:R-:W-:Y:S01]  /*6910*/  UIADD3 UR6, -UR13, URZ, URZ ;  /* 0x0000003f0d067290 */ /* 0x000fe2000fffe13f */
[----:B------:R-:W-:Y:S01]  /*6920*/  ISETP.NE.AND P5, PT, R7, 0x9, PT ;  /* 0x000000090700780c */ /* 0x000fe20003fa5270 */
[----:B------:R-:W-:Y:S01]  /*6930*/  UMOV UR14, UR13 ;  /* 0x0000000d000e7c82 */ /* 0x000fe20008000000 */
[----:B------:R-:W-:Y:S01]  /*6940*/  @UP0 USHF.R.U32.HI UR14, URZ, UR9, UR7 ;  /* 0x000000093f0e0299 */ /* 0x000fe20008011607 */
[----:B------:R-:W-:Y:S01]  /*6950*/  IMAD.U32 R10, R10, 0x400, R13 ;  /* 0x000004000a0a7824 */ /* 0x000fe200078e000d */
[----:B------:R-:W-:Y:S01]  /*6960*/  UISETP.NE.AND UP0, UPT, UR5, 0x1, UPT ;  /* 0x000000010500788c */ /* 0x000fe2000bf05270 */
[----:B------:R-:W-:Y:S01]  /*6970*/  IMAD R12, R15, UR6, R22 ;  /* 0x000000060f0c7c24 */ /* 0x000fe2000f8e0216 */
[----:B------:R-:W-:Y:S01]  /*6980*/  ULDC.64 UR8, c[0x0][0x3c0] ;  /* 0x0000f00000087ab9 */ /* 0x000fe20000000a00 */
[----:B------:R-:W-:Y:S01]  /*6990*/  VIADD R15, R11, 0x1 ;  /* 0x000000010b0f7836 */ /* 0x000fe20000000000 */
[----:B------:R-:W-:Y:S01]  /*69a0*/  R2UR UR25, R10 ;  /* 0x000000000a1972ca */ /* 0x000fe200000e0000 */
[----:B------:R-:W-:Y:S01]  /*69b0*/  UMOV UR22, UR14 ;  /* 0x0000000e00167c82 */ /* 0x000fe20008000000 */
[----:B------:R-:W-:Y:S01]  /*69c0*/  R2UR UR19, R12 ;  /* 0x000000000c1372ca */ /* 0x000fe200000e0000 */
[----:B------:R-:W-:Y:S01]  /*69d0*/  @P2 IMAD.MOV R15, RZ, RZ, R11 ;  /* 0x000000ffff0f2224 */ /* 0x000fe200078e020b */
[----:B------:R-:W-:Y:S01]  /*69e0*/  UIADD3 UR7, -UR14, URZ, URZ ;  /* 0x0000003f0e077290 */ /* 0x000fe2000fffe13f */
[----:B------:R-:W-:Y:S01]  /*69f0*/  VIADD R12, R9, 0x1 ;  /* 0x00000001090c7836 */ /* 0x000fe20000000000 */
[----:B------:R-:W-:Y:S01]  /*6a00*/  UIADD3 UR6, UP1, UR28, 0xf0, URZ ;  /* 0x000000f01c067890 */ /* 0x000fe2000ff3e03f */
[----:B------:R-:W-:Y:S01]  /*6a10*/  VIADD R13, R8, 0x1 ;  /* 0x00000001080d7836 */ /* 0x000fe20000000000 */
[----:B-1----:R-:W-:Y:S01]  /*6a20*/  ISETP.NE.AND P3, PT, R15, R16, PT ;  /* 0x000000100f00720c */ /* 0x002fe20003f65270 */
[----:B------:R-:W-:Y:S01]  /*6a30*/  @UP0 ULDC UR10, c[0x0][0x39c] ;  /* 0x0000e700000a0ab9 */ /* 0x000fe20000000800 */
[----:B------:R-:W-:Y:S01]  /*6a40*/  @UP0 ULDC UR30, c[0x0][0x3a0] ;  /* 0x0000e800001e0ab9 */ /* 0x000fe20000000800 */
[----:B------:R-:W-:Y:S01]  /*6a50*/  UIMAD.WIDE.U32 UR10, UR14, UR10, URZ ;  /* 0x0000000a0e0a72a5 */ /* 0x000fe2000f8e003f */
[----:B------:R-:W-:Y:S01]  /*6a60*/  SEL R10, R14, RZ, P2 ;  /* 0x000000ff0e0a7207 */ /* 0x000fe20001000000 */
[----:B------:R-:W-:Y:S01]  /*6a70*/  UIMAD UR7, UR24, UR7, UR13 ;  /* 0x00000007180772a4 */ /* 0x000fe2000f8e020d */
[----:B------:R-:W-:Y:S01]  /*6a80*/  R2UR UR13, R9 ;  /* 0x00000000090d72ca */ /* 0x000fe200000e0000 */
[----:B------:R-:W-:Y:S01]  /*6a90*/  @UP0 USHF.R.U32.HI UR22, URZ, UR30, UR11 ;  /* 0x0000001e3f160299 */ /* 0x000fe2000801160b */
[----:B------:R-:W-:Y:S01]  /*6aa0*/  SEL R7, R7, RZ, P5 ;  /* 0x000000ff07077207 */ /* 0x000fe20002800000 */
[----:B------:R-:W-:Y:S01]  /*6ab0*/  UIMAD UR19, UR19, UR8, UR12 ;  /* 0x00000008131372a4 */ /* 0x000fe2000f8e020c */
[----:B------:R-:W-:Y:S01]  /*6ac0*/  R2UR UR12, R11 ;  /* 0x000000000b0c72ca */ /* 0x000fe200000e0000 */
[----:B------:R-:W-:Y:S01]  /*6ad0*/  UIADD3 UR8, -UR22, URZ, URZ ;  /* 0x0000003f16087290 */ /* 0x000fe2000fffe13f */
[----:B------:R-:W-:Y:S01]  /*6ae0*/  R2UR UR11, R2 ;  /* 0x00000000020b72ca */ /* 0x000fe200000e0000 */
[----:B------:R-:W-:Y:S01]  /*6af0*/  @P3 IMAD.MOV R12, RZ, RZ, R9 ;  /* 0x000000ffff0c3224 */ /* 0x000fe200078e0209 */
[----:B------:R-:W-:Y:S01]  /*6b00*/  UIADD3 UR28, UP2, UR28, 0x270, URZ ;  /* 0x000002701c1c7890 */ /* 0x000fe2000ff5e03f */
[----:B------:R-:W-:Y:S01]  /*6b10*/  SEL R9, RZ, 0x1, P5 ;  /* 0x00000001ff097807 */ /* 0x000fe20002800000 */
[----:B------:R-:W-:Y:S01]  /*6b20*/  UIMAD UR5, UR5, UR8, UR14 ;  /* 0x00000008050572a4 */ /* 0x000fe2000f8e020e */
[----:B------:R-:W-:Y:S01]  /*6b30*/  R2UR UR14, R8 ;  /* 0x00000000080e72ca */ /* 0x000fe200000e0000 */
[----:B------:R-:W-:Y:S01]  /*6b40*/  UIMAD UR20, UR7, UR9, UR20 ;  /* 0x00000009071472a4 */ /* 0x000fe2000f8e0214 */
[----:B------:R-:W-:Y:S01]  /*6b50*/  ISETP.NE.AND P4, PT, R12, R17, PT ;  /* 0x000000110c00720c */ /* 0x000fe20003f85270 */
[----:B------:R-:W-:Y:S01]  /*6b60*/  UIMAD UR21, UR5, UR4, UR21 ;  /* 0x00000004051572a4 */ /* 0x000fe2000f8e0215 */
[----:B------:R-:W-:Y:S01]  /*6b70*/  LOP3.LUT R6, R6, R9, RZ, 0x3c, !PT ;  /* 0x0000000906067212 */ /* 0x000fe200078e3cff */
[----:B------:R-:W-:Y:S01]  /*6b80*/  UIADD3.X UR7, URZ, UR29, URZ, UP1, !UPT ;  /* 0x0000001d3f077290 */ /* 0x000fe20008ffe43f */
[----:B------:R-:W-:Y:S01]  /*6b90*/  SEL R11, R15, RZ, P3 ;  /* 0x000000ff0f0b7207 */ /* 0x000fe20001800000 */
[----:B------:R-:W-:Y:S01]  /*6ba0*/  UPRMT UR4, UR25, 0x5410, URZ ;  /* 0x0000541019047896 */ /* 0x000fe2000800003f */
[----:B------:R-:W-:Y:S01]  /*6bb0*/  SEL R9, R12, RZ, P4 ;  /* 0x000000ff0c097207 */ /* 0x000fe20002000000 */
[----:B------:R-:W-:-:S02]  /*6bc0*/  UIADD3 UR8, UR23, 0x24000, URZ ;  /* 0x0002400017087890 */ /* 0x000fc4000fffe03f */
[----:B------:R-:W-:Y:S01]  /*6bd0*/  UIADD3.X UR29, URZ, UR29, URZ, UP2, !UPT ;  /* 0x0000001d3f1d7290 */ /* 0x000fe200097fe43f */
[----:B------:R-:W-:Y:S01]  /*6be0*/  UMOV UR9, UR17 ;  /* 0x0000001100097c82 */ /* 0x000fe20008000000 */
[----:B------:R-:W-:Y:S02]  /*6bf0*/  UMOV UR10, UR18 ;  /* 0x00000012000a7c82 */ /* 0x000fe40008000000 */
[----:B------:R-:W-:Y:S01]  /*6c00*/  @P4 IMAD.MOV R13, RZ, RZ, R8 ;  /* 0x000000ffff0d4224 */ /* 0x000fe200078e0208 */
[----:B------:R1:W-:Y:S03]  /*6c10*/  UTMALDG.5D.IM2COL [UR16], [UR6], UR4 ;  /* 0x00000010060073b4 */ /* 0x0003e60008060004 */
[----:B------:R-:W-:Y:S01]  /*6c20*/  IMAD.MOV.U32 R8, RZ, RZ, R13 ;  /* 0x000000ffff087224 */ /* 0x000fe200078e000d */
[----:B------:R1:W-:Y:S02]  /*6c30*/  UTMALDG.5D.MULTICAST [UR8], [UR28], UR31, desc[UR26] ;  /* 0x00001a081c0073b4 */ /* 0x0003e4000802181f */
[----:B-1----:R-:W-:Y:S05]  /*6c40*/  @P6 BRA `(.L_x_155) ;  /* 0xfffffff800486947 */ /* 0x002fea000383ffff */
.L_x_151:
[----:B------:R-:W-:Y:S01]  /*6c50*/  ISETP.GE.U32.AND P2, PT, R5, 0x9, PT ;  /* 0x000000090500780c */ /* 0x000fe20003f46070 */
[----:B------:R-:W-:Y:S05]  /*6c60*/  WARPSYNC.ALL ;  /* 0x0000000000007948 */ /* 0x000fea0003800000 */
[----:B------:R-:W-:-:S07]  /*6c70*/  ELECT P1, URZ, PT ;  /* 0x00000000003f782f */ /* 0x000fce0003820000 */
[----:B0-----:R-:W-:-:S05]  /*6c80*/  @P2 IMAD.WIDE.U32 R6, R5, 0x38e38e39, RZ ;  /* 0x38e38e3905062825 */ /* 0x001fca00078e00ff */
[----:B--2--5:R-:W-:-:S04]  /*6c90*/  @P2 SHF.R.U32.HI R0, RZ, 0x1, R7 ;  /* 0x00000001ff002819 */ /* 0x024fc80000011607 */
[----:B------:R-:W-:-:S04]  /*6ca0*/  @P2 LOP3.LUT R0, R0, 0x1, RZ, 0xc0, !PT ;  /* 0x0000000100002812 */ /* 0x000fc800078ec0ff */
[----:B------:R-:W-:Y:S01]  /*6cb0*/  @P2 ISETP.NE.U32.AND P0, PT, R0, 0x1, PT ;  /* 0x000000010000280c */ /* 0x000fe20003f05070 */
[----:B------:R-:W-:-:S12]  /*6cc0*/  @!P1 EXIT ;  /* 0x000000000000994d */ /* 0x000fd80003800000 */
[----:B------:R-:W-:Y:S01]  /*6cd0*/  LOP3.LUT R3, R3, 0x2, RZ, 0xfc, !PT ;  /* 0x0000000203037812 */ /* 0x000fe200078efcff */
[----:B------:R-:W-:Y:S01]  /*6ce0*/  IMAD.MOV.U32 R0, RZ, RZ, 0x1 ;  /* 0x00000001ff007424 */ /* 0x000fe200078e00ff */
[----:B------:R-:W-:Y:S02]  /*6cf0*/  @P2 ISETP.NE.U32.AND.EX P0, PT, RZ, RZ, PT, P0 ;  /* 0x000000ffff00220c */ /* 0x000fe40003f05100 */
[----:B------:R-:W-:Y:S02]  /*6d00*/  ISETP.NE.AND P1, PT, R3, 0x3, PT ;  /* 0x000000030300780c */ /* 0x000fe40003f25270 */
[----:B------:R-:W-:-:S11]  /*6d10*/  @P2 SEL R0, RZ, 0x1, !P0 ;  /* 0x00000001ff002807 */ /* 0x000fd60004000000 */
[----:B------:R-:W-:Y:S05]  /*6d20*/  @!P1 BRA `(.L_x_156) ;  /* 0x0000000000049947 */ /* 0x000fea0003800000 */
[----:B------:R-:W-:Y:S01]  /*6d30*/  BPT.TRAP 0x1 ;  /* 0x000000040000795c */ /* 0x000fe20000300000 */
.L_x_156:
[----:B------:R-:W0:Y:S01]  /*6d40*/  S2R R7, SR_CgaCtaId ;  /* 0x0000000000077919 */ /* 0x000e220000008800 */
[----:B------:R-:W-:Y:S01]  /*6d50*/  IMAD.WIDE.U32 R2, R5, 0x38e38e39, RZ ;  /* 0x38e38e3905027825 */ /* 0x000fe200078e00ff */
[----:B------:R-:W-:-:S04]  /*6d60*/  MOV R4, 0x400 ;  /* 0x0000040000047802 */ /* 0x000fc80000000f00 */
[----:B------:R-:W-:-:S05]  /*6d70*/  SHF.R.U32.HI R2, RZ, 0x1, R3 ;  /* 0x00000001ff027819 */ /* 0x000fca0000011603 */
[----:B------:R-:W-:Y:S01]  /*6d80*/  IMAD R5, R2, -0x9, R5 ;  /* 0xfffffff702057824 */ /* 0x000fe200078e0205 */
[----:B0-----:R-:W-:-:S05]  /*6d90*/  LEA R4, R7, R4, 0x18 ;  /* 0x0000000407047211 */ /* 0x001fca00078ec0ff */
[----:B------:R-:W-:Y:S01]  /*6da0*/  VIADD R2, R4, 0x36048 ;  /* 0x0003604804027836 */ /* 0x000fe20000000000 */
[----:B------:R-:W-:-:S03]  /*6db0*/  SHF.L.U32 R4, R0, 0x1f, RZ ;  /* 0x0000001f00047819 */ /* 0x000fc600000006ff */
[----:B------:R-:W-:-:S07]  /*6dc0*/  IMAD R3, R5, 0x8, R2 ;  /* 0x0000000805037824 */ /* 0x000fce00078e0202 */
.L_x_157:
[----:B0-----:R0:W1:Y:S02]  /*6dd0*/  SYNCS.PHASECHK.TRANS64.TRYWAIT P0, [R3+URZ], R4 ;  /* 0x00000004030075a7 */ /* 0x001064000800017f */
[----:B-1----:R-:W-:Y:S05]  /*6de0*/  @!P0 NANOSLEEP.SYNCS 0x989680 ;  /* 0x009896800000895d */ /* 0x002fea0003900000 */
[----:B------:R-:W1:Y:S02]  /*6df0*/  @!P0 SYNCS.PHASECHK.TRANS64 P0, [R3+URZ], R4 ;  /* 0x00000004030085a7 */ /* 0x000e64000800007f */
[----:B-1----:R-:W-:Y:S05]  /*6e00*/  @!P0 BRA `(.L_x_157) ;  /* 0xfffffffc00f08947 */ /* 0x002fea000383ffff */
[----:B------:R-:W-:-:S05]  /*6e10*/  VIADD R5, R5, 0x1 ;  /* 0x0000000105057836 */ /* 0x000fca0000000000 */
[----:B------:R-:W-:-:S04]  /*6e20*/  ISETP.NE.AND P0, PT, R5, 0x9, PT ;  /* 0x000000090500780c */ /* 0x000fc80003f05270 */
[----:B0-----:R-:W-:Y:S02]  /*6e30*/  SEL R3, RZ, 0x1, P0 ;  /* 0x00000001ff037807 */ /* 0x001fe40000000000 */
[----:B------:R-:W-:Y:S02]  /*6e40*/  SEL R5, R5, RZ, P0 ;  /* 0x000000ff05057207 */ /* 0x000fe40000000000 */
[----:B------:R-:W-:-:S03]  /*6e50*/  LOP3.LUT R7, R0, R3, RZ, 0x3c, !PT ;  /* 0x0000000300077212 */ /* 0x000fc600078e3cff */
[----:B------:R-:W-:Y:S01]  /*6e60*/  IMAD R0, R5, 0x8, R2 ;  /* 0x0000000805007824 */ /* 0x000fe200078e0202 */
[----:B------:R-:W-:-:S07]  /*6e70*/  SHF.L.U32 R3, R7, 0x1f, RZ ;  /* 0x0000001f07037819 */ /* 0x000fce00000006ff */
.L_x_158:
        /* <DEDUP_REMOVED lines=11> */
.L_x_159:
        /* <DEDUP_REMOVED lines=11> */
.L_x_160:
        /* <DEDUP_REMOVED lines=11> */
.L_x_161:
        /* <DEDUP_REMOVED lines=11> */
.L_x_162:
        /* <DEDUP_REMOVED lines=11> */
.L_x_163:
        /* <DEDUP_REMOVED lines=11> */
.L_x_164:
        /* <DEDUP_REMOVED lines=11> */
.L_x_165:
[----:B0-----:R0:W1:Y:S02]  /*7350*/  SYNCS.PHASECHK.TRANS64.TRYWAIT P0, [R5+URZ], R0 ;  /* 0x00000000050075a7 */ /* 0x001064000800017f */
[----:B-1----:R-:W-:Y:S05]  /*7360*/  @!P0 NANOSLEEP.SYNCS 0x989680 ;  /* 0x009896800000895d */ /* 0x002fea0003900000 */
[----:B------:R-:W1:Y:S02]  /*7370*/  @!P0 SYNCS.PHASECHK.TRANS64 P0, [R5+URZ], R0 ;  /* 0x00000000050085a7 */ /* 0x000e64000800007f */
[----:B-1----:R-:W-:Y:S05]  /*7380*/  @P0 EXIT ;  /* 0x000000000000094d */ /* 0x002fea0003800000 */
[----:B------:R-:W-:Y:S05]  /*7390*/  BRA `(.L_x_165) ;  /* 0xfffffffc00ec7947 */ /* 0x000fea000383ffff */
.L_x_166:
[----:B------:R-:W-:-:S00]  /*73a0*/  BRA `(.L_x_166) ;  /* 0xfffffffc00fc7947 */ /* 0x000fc0000383ffff */
[----:B------:R-:W-:-:S00]  /*73b0*/  NOP ;  /* 0x0000000000007918 */ /* 0x000fc00000000000 */
        /* <DEDUP_REMOVED lines=12> */
.L_x_167:


//--------------------- .nv.shared._ZN7cutlass13device_kernelINS_4conv6kernel13ConvUniversalINS1_16ConvProblemShapeILNS1_8OperatorE0ELi3EEENS1_10collective14CollectiveConvINS1_46MainloopSm90TmaGmmaWarpSpecializedImplicitGemmILS5_0ELi9ELi3EN4cute5tupleIJNSA_1CILi2EEENSC_ILi1EEESE_EEENS1_36KernelImplicitTmaWarpSpecializedSm90ELi1EEENSB_IJNSC_ILi128EEENSC_ILi64EEENSB_IJSJ_EEEEEENS_10bfloat16_tESM_NSA_8TiledMMAINSA_8MMA_AtomIJNSA_4SM904GMMA27MMA_64x64x16_F32BF16BF16_SSILNSQ_5MajorE0ELSS_0ELNSQ_7ScaleInE1ELST_1EEEEEENSA_6LayoutINSB_IJSE_SE_SE_EEENSB_IJNSC_ILi0EEESY_SY_EEEEENSB_IJNSA_10UnderscoreES11_S11_EEEEENS7_6detail26Sm90ImplicitGemmTileTraitsINSA_20SM90_TMA_LOAD_IM2COLENSA_14ComposedLayoutINSA_7SwizzleILi3ELi4ELi3EEENSA_18smem_ptr_flag_bitsILi16EEENSW_INSB_IJNSB_IJNSC_ILi8EEENSC_ILi16EEEEEENSB_IJSJ_SE_EEENSB_IJSE_NSC_ILi9EEEEEEEEENSB_IJNSB_IJSJ_NSC_ILi512EEEEEENSB_IJSE_SY_EEENSB_IJSY_NSC_ILi8192EEEEEEEEEEEEEvEENS15_INSA_23SM90_TMA_LOAD_MULTICASTENS17_IS19_S1B_NSW_INSB_IJNSB_IJS1C_S1C_EEES1F_S1H_EEENSB_IJS1K_S1L_NSB_IJSY_NSC_ILi4096EEEEEEEEEEEEEvEEEENS_8epilogue10collective6detail29Sm90TmaWarpSpecializedAdapterINS23_15DefaultEpilogueISM_NSB_IJNSB_IJllllEEESE_SY_EEES28_NS22_6thread17LinearCombinationISM_Li1EffLNS29_9ScaleType4KindE0ELNS_15FloatRoundStyleE2ESM_EENS_4gemm15EpilogueDefaultEEEEEvvEEEEvNT_6ParamsE --------------------------
	.section	.nv.shared._ZN7cutlass13device_kernelINS_4conv6kernel13ConvUniversalINS1_16ConvProblemShapeILNS1_8OperatorE0ELi3EEENS1_10collective14CollectiveConvINS1_46MainloopSm90TmaGmmaWarpSpecializedImplicitGemmILS5_0ELi9ELi3EN4cute5tupleIJNSA_1CILi2EEENSC_ILi1EEESE_EEENS1_36KernelImplicitTmaWarpSpecializedSm90ELi1EEENSB_IJNSC_ILi128EEENSC_ILi64EEENSB_IJSJ_EEEEEENS_10bfloat16_tESM_NSA_8TiledMMAINSA_8MMA_AtomIJNSA_4SM904GMMA27MMA_64x64x16_F32BF16BF16_SSILNSQ_5MajorE0ELSS_0ELNSQ_7ScaleInE1ELST_1EEEEEENSA_6LayoutINSB_IJSE_SE_SE_EEENSB_IJNSC_ILi0EEESY_SY_EEEEENSB_IJNSA_10UnderscoreES11_S11_EEEEENS7_6detail26Sm90ImplicitGemmTileTraitsINSA_20SM90_TMA_LOAD_IM2COLENSA_14ComposedLayoutINSA_7SwizzleILi3ELi4ELi3EEENSA_18smem_ptr_flag_bitsILi16EEENSW_INSB_IJNSB_IJNSC_ILi8EEENSC_ILi16EEEEEENSB_IJSJ_SE_EEENSB_IJSE_NSC_ILi9EEEEEEEEENSB_IJNSB_IJSJ_NSC_ILi512EEEEEENSB_IJSE_SY_EEENSB_IJSY_NSC_ILi8192EEEEEEEEEEEEEvEENS15_INSA_23SM90_TMA_LOAD_MULTICASTENS17_IS19_S1B_NSW_INSB_IJNSB_IJS1C_S1C_EEES1F_S1H_EEENSB_IJS1K_S1L_NSB_IJSY_NSC_ILi4096EEEEEEEEEEEEEvEEEENS_8epilogue10collective6detail29Sm90TmaWarpSpecializedAdapterINS23_15DefaultEpilogueISM_NSB_IJNSB_IJllllEEESE_SY_EEES28_NS22_6thread17LinearCombinationISM_Li1EffLNS29_9ScaleType4KindE0ELNS_15FloatRoundStyleE2ESM_EENS_4gemm15EpilogueDefaultEEEEEvvEEEEvNT_6ParamsE,"aw",@nobits
	.sectionflags	@""
	.align	16
	.zero		1024


//--------------------- .nv.shared.reserved.0     --------------------------
	.section	.nv.shared.reserved.0,"aw",@nobits
	.weak		__nv_reservedSMEM_offset_0_alias
	.size		__nv_reservedSMEM_offset_0_alias, 0, 0
	.other		__nv_reservedSMEM_offset_0_alias,@"STO_CUDA_RESERVED_SHARED STV_DEFAULT"
__nv_reservedSMEM_offset_0_alias:
	.zero		0


//--------------------- .nv.global                --------------------------
	.section	.nv.global,"aw",@nobits
.nv.global:
	.type		_ZN39_INTERNAL_325a8ba4_4_k_cu_285f568b_29544cute1_E,@object
	.size		_ZN39_INTERNAL_325a8ba4_4_k_cu_285f568b_29544cute1_E,(_ZN39_INTERNAL_325a8ba4_4_k_cu_285f568b_29544cuda3std3__45__cpo6cbeginE - _ZN39_INTERNAL_325a8ba4_4_k_cu_285f568b_29544cute1_E)
_ZN39_INTERNAL_325a8ba4_4_k_cu_285f568b_29544cute1_E:
	.zero		1
	.type		_ZN39_INTERNAL_325a8ba4_4_k_cu_285f568b_29544cuda3std3__45__cpo6cbeginE,@object
	.size		_ZN39_INTERNAL_325a8ba4_4_k_cu_285f568b_29544cuda3std3__45__cpo6cbeginE,(_ZN39_INTERNAL_325a8ba4_4_k_cu_285f568b_29544cuda3std3__48in_placeE - _ZN39_INTERNAL_325a8ba4_4_k_cu_285f568b_29544cuda3std3__45__cpo6cbeginE)
_ZN39_INTERNAL_325a8ba4_4_k_cu_285f568b_29544cuda3std3__45__cpo6cbeginE:
	.zero		1
	.type		_ZN39_INTERNAL_325a8ba4_4_k_cu_285f568b_29544cuda3std3__48in_placeE,@object
	.size		_ZN39_INTERNAL_325a8ba4_4_k_cu_285f568b_29544cuda3std3__48in_placeE,(_ZN39_INTERNAL_325a8ba4_4_k_cu_285f568b_29544cuda3std6ranges3__45__cpo9iter_moveE - _ZN39_INTERNAL_325a8ba4_4_k_cu_285f568b_29544cuda3std3__48in_placeE)
_ZN39_INTERNAL_325a8ba4_4_k_cu_285f568b_29544cuda3std3__48in_placeE:
	.zero		1
	.type		_ZN39_INTERNAL_325a8ba4_4_k_cu_285f568b_29544cuda3std6ranges3__45__cpo9iter_moveE,@object
	.size		_ZN39_INTERNAL_325a8ba4_4_k_cu_285f568b_29544cuda3std6ranges3__45__cpo9iter_moveE,(_ZN39_INTERNAL_325a8ba4_4_k_cu_285f568b_29544cuda3std3__45__cpo5beginE - _ZN39_INTERNAL_325a8ba4_4_k_cu_285f568b_29544cuda3std6ranges3__45__cpo9iter_moveE)
_ZN39_INTERNAL_325a8ba4_4_k_cu_285f568b_29544cuda3std6ranges3__45__cpo9iter_moveE:
	.zero		1
	.type		_ZN39_INTERNAL_325a8ba4_4_k_cu_285f568b_29544cuda3std3__45__cpo5beginE,@object
	.size		_ZN39_INTERNAL_325a8ba4_4_k_cu_285f568b_29544cuda3std3__45__cpo5beginE,(_ZN39_INTERNAL_325a8ba4_4_k_cu_285f568b_29544cuda3std3__441_GLOBAL__N__325a8ba4_4_k_cu_285f568b_29546ignoreE - _ZN39_INTERNAL_325a8ba4_4_k_cu_285f568b_29544cuda3std3__45__cpo5beginE)
_ZN39_INTERNAL_325a8ba4_4_k_cu_285f568b_29544cuda3std3__45__cpo5beginE:
	.zero		1
	.type		_ZN39_INTERNAL_325a8ba4_4_k_cu_285f568b_29544cuda3std3__441_GLOBAL__N__325a8ba4_4_k_cu_285f568b_29546ignoreE,@object
	.size		_ZN39_INTERNAL_325a8ba4_4_k_cu_285f568b_29544cuda3std3__441_GLOBAL__N__325a8ba4_4_k_cu_285f568b_29546ignoreE,(_ZN39_INTERNAL_325a8ba4_4_k_cu_285f568b_29544cute7productE - _ZN39_INTERNAL_325a8ba4_4_k_cu_285f568b_29544cuda3std3__441_GLOBAL__N__325a8ba4_4_k_cu_285f568b_29546ignoreE)
_ZN39_INTERNAL_325a8ba4_4_k_cu_285f568b_29544cuda3std3__441_GLOBAL__N__325a8ba4_4_k_cu_285f568b_29546ignoreE:
	.zero		1
	.type		_ZN39_INTERNAL_325a8ba4_4_k_cu_285f568b_29544cute7productE,@object
	.size		_ZN39_INTERNAL_325a8ba4_4_k_cu_285f568b_29544cute7productE,(_ZN39_INTERNAL_325a8ba4_4_k_cu_285f568b_29544cuda3std3__45__cpo3endE - _ZN39_INTERNAL_325a8ba4_4_k_cu_285f568b_29544cute7productE)
_ZN39_INTERNAL_325a8ba4_4_k_cu_285f568b_29544cute7productE:
	.zero		1
	.type		_ZN39_INTERNAL_325a8ba4_4_k_cu_285f568b_29544cuda3std3__45__cpo3endE,@object
	.size		_ZN39_INTERNAL_325a8ba4_4_k_cu_285f568b_29544cuda3std3__45__cpo3endE,(_ZN39_INTERNAL_325a8ba4_4_k_cu_285f568b_29544cuda3std3__419piecewise_constructE - _ZN39_INTERNAL_325a8ba4_4_k_cu_285f568b_29544cuda3std3__45__cpo3endE)
_ZN39_INTERNAL_325a8ba4_4_k_cu_285f568b_29544cuda3std3__45__cpo3endE:
	.zero		1
	.type		_ZN39_INTERNAL_325a8ba4_4_k_cu_285f568b_29544cuda3std3__419piecewise_constructE,@object
	.size		_ZN39_INTERNAL_325a8ba4_4_k_cu_285f568b_29544cuda3std3__419piecewise_constructE,(_ZN39_INTERNAL_325a8ba4_4_k_cu_285f568b_29544cuda3std3__45__cpo4cendE - _ZN39_INTERNAL_325a8ba4_4_k_cu_285f568b_29544cuda3std3__419piecewise_constructE)
_ZN39_INTERNAL_325a8ba4_4_k_cu_285f568b_29544cuda3std3__419piecewise_constructE:
	.zero		1
	.type		_ZN39_INTERNAL_325a8ba4_4_k_cu_285f568b_29544cuda3std3__45__cpo4cendE,@object
	.size		_ZN39_INTERNAL_325a8ba4_4_k_cu_285f568b_29544cuda3std3__45__cpo4cendE,(_ZN39_INTERNAL_325a8ba4_4_k_cu_285f568b_29544cuda3std6ranges3__45__cpo4swapE - _ZN39_INTERNAL_325a8ba4_4_k_cu_285f568b_29544cuda3std3__45__cpo4cendE)
_ZN39_INTERNAL_325a8ba4_4_k_cu_285f568b_29544cuda3std3__45__cpo4cendE:
	.zero		1
	.type		_ZN39_INTERNAL_325a8ba4_4_k_cu_285f568b_29544cuda3std6ranges3__45__cpo4swapE,@object
	.size		_ZN39_INTERNAL_325a8ba4_4_k_cu_285f568b_29544cuda3std6ranges3__45__cpo4swapE,(.L_7 - _ZN39_INTERNAL_325a8ba4_4_k_cu_285f568b_29544cuda3std6ranges3__45__cpo4swapE)
_ZN39_INTERNAL_325a8ba4_4_k_cu_285f568b_29544cuda3std6ranges3__45__cpo4swapE:
	.zero		1
.L_7:


//--------------------- .nv.constant0._ZN7cutlass13device_kernelINS_4conv6kernel13ConvUniversalINS1_16ConvProblemShapeILNS1_8OperatorE0ELi3EEENS1_10collective14CollectiveConvINS1_46MainloopSm90TmaGmmaWarpSpecializedImplicitGemmILS5_0ELi9ELi3EN4cute5tupleIJNSA_1CILi2EEENSC_ILi1EEESE_EEENS1_36KernelImplicitTmaWarpSpecializedSm90ELi1EEENSB_IJNSC_ILi128EEENSC_ILi64EEENSB_IJSJ_EEEEEENS_10bfloat16_tESM_NSA_8TiledMMAINSA_8MMA_AtomIJNSA_4SM904GMMA27MMA_64x64x16_F32BF16BF16_SSILNSQ_5MajorE0ELSS_0ELNSQ_7ScaleInE1ELST_1EEEEEENSA_6LayoutINSB_IJSE_SE_SE_EEENSB_IJNSC_ILi0EEESY_SY_EEEEENSB_IJNSA_10UnderscoreES11_S11_EEEEENS7_6detail26Sm90ImplicitGemmTileTraitsINSA_20SM90_TMA_LOAD_IM2COLENSA_14ComposedLayoutINSA_7SwizzleILi3ELi4ELi3EEENSA_18smem_ptr_flag_bitsILi16EEENSW_INSB_IJNSB_IJNSC_ILi8EEENSC_ILi16EEEEEENSB_IJSJ_SE_EEENSB_IJSE_NSC_ILi9EEEEEEEEENSB_IJNSB_IJSJ_NSC_ILi512EEEEEENSB_IJSE_SY_EEENSB_IJSY_NSC_ILi8192EEEEEEEEEEEEEvEENS15_INSA_23SM90_TMA_LOAD_MULTICASTENS17_IS19_S1B_NSW_INSB_IJNSB_IJS1C_S1C_EEES1F_S1H_EEENSB_IJS1K_S1L_NSB_IJSY_NSC_ILi4096EEEEEEEEEEEEEvEEEENS_8epilogue10collective6detail29Sm90TmaWarpSpecializedAdapterINS23_15DefaultEpilogueISM_NSB_IJNSB_IJllllEEESE_SY_EEES28_NS22_6thread17LinearCombinationISM_Li1EffLNS29_9ScaleType4KindE0ELNS_15FloatRoundStyleE2ESM_EENS_4gemm15EpilogueDefaultEEEEEvvEEEEvNT_6ParamsE --------------------------
	.section	.nv.constant0._ZN7cutlass13device_kernelINS_4conv6kernel13ConvUniversalINS1_16ConvProblemShapeILNS1_8OperatorE0ELi3EEENS1_10collective14CollectiveConvINS1_46MainloopSm90TmaGmmaWarpSpecializedImplicitGemmILS5_0ELi9ELi3EN4cute5tupleIJNSA_1CILi2EEENSC_ILi1EEESE_EEENS1_36KernelImplicitTmaWarpSpecializedSm90ELi1EEENSB_IJNSC_ILi128EEENSC_ILi64EEENSB_IJSJ_EEEEEENS_10bfloat16_tESM_NSA_8TiledMMAINSA_8MMA_AtomIJNSA_4SM904GMMA27MMA_64x64x16_F32BF16BF16_SSILNSQ_5MajorE0ELSS_0ELNSQ_7ScaleInE1ELST_1EEEEEENSA_6LayoutINSB_IJSE_SE_SE_EEENSB_IJNSC_ILi0EEESY_SY_EEEEENSB_IJNSA_10UnderscoreES11_S11_EEEEENS7_6detail26Sm90ImplicitGemmTileTraitsINSA_20SM90_TMA_LOAD_IM2COLENSA_14ComposedLayoutINSA_7SwizzleILi3ELi4ELi3EEENSA_18smem_ptr_flag_bitsILi16EEENSW_INSB_IJNSB_IJNSC_ILi8EEENSC_ILi16EEEEEENSB_IJSJ_SE_EEENSB_IJSE_NSC_ILi9EEEEEEEEENSB_IJNSB_IJSJ_NSC_ILi512EEEEEENSB_IJSE_SY_EEENSB_IJSY_NSC_ILi8192EEEEEEEEEEEEEvEENS15_INSA_23SM90_TMA_LOAD_MULTICASTENS17_IS19_S1B_NSW_INSB_IJNSB_IJS1C_S1C_EEES1F_S1H_EEENSB_IJS1K_S1L_NSB_IJSY_NSC_ILi4096EEEEEEEEEEEEEvEEEENS_8epilogue10collective6detail29Sm90TmaWarpSpecializedAdapterINS23_15DefaultEpilogueISM_NSB_IJNSB_IJllllEEESE_SY_EEES28_NS22_6thread17LinearCombinationISM_Li1EffLNS29_9ScaleType4KindE0ELNS_15FloatRoundStyleE2ESM_EENS_4gemm15EpilogueDefaultEEEEEvvEEEEvNT_6ParamsE,"a",@progbits
	.sectionflags	@""
	.align	4
.nv.constant0._ZN7cutlass13device_kernelINS_4conv6kernel13ConvUniversalINS1_16ConvProblemShapeILNS1_8OperatorE0ELi3EEENS1_10collective14CollectiveConvINS1_46MainloopSm90TmaGmmaWarpSpecializedImplicitGemmILS5_0ELi9ELi3EN4cute5tupleIJNSA_1CILi2EEENSC_ILi1EEESE_EEENS1_36KernelImplicitTmaWarpSpecializedSm90ELi1EEENSB_IJNSC_ILi128EEENSC_ILi64EEENSB_IJSJ_EEEEEENS_10bfloat16_tESM_NSA_8TiledMMAINSA_8MMA_AtomIJNSA_4SM904GMMA27MMA_64x64x16_F32BF16BF16_SSILNSQ_5MajorE0ELSS_0ELNSQ_7ScaleInE1ELST_1EEEEEENSA_6LayoutINSB_IJSE_SE_SE_EEENSB_IJNSC_ILi0EEESY_SY_EEEEENSB_IJNSA_10UnderscoreES11_S11_EEEEENS7_6detail26Sm90ImplicitGemmTileTraitsINSA_20SM90_TMA_LOAD_IM2COLENSA_14ComposedLayoutINSA_7SwizzleILi3ELi4ELi3EEENSA_18smem_ptr_flag_bitsILi16EEENSW_INSB_IJNSB_IJNSC_ILi8EEENSC_ILi16EEEEEENSB_IJSJ_SE_EEENSB_IJSE_NSC_ILi9EEEEEEEEENSB_IJNSB_IJSJ_NSC_ILi512EEEEEENSB_IJSE_SY_EEENSB_IJSY_NSC_ILi8192EEEEEEEEEEEEEvEENS15_INSA_23SM90_TMA_LOAD_MULTICASTENS17_IS19_S1B_NSW_INSB_IJNSB_IJS1C_S1C_EEES1F_S1H_EEENSB_IJS1K_S1L_NSB_IJSY_NSC_ILi4096EEEEEEEEEEEEEvEEEENS_8epilogue10collective6detail29Sm90TmaWarpSpecializedAdapterINS23_15DefaultEpilogueISM_NSB_IJNSB_IJllllEEESE_SY_EEES28_NS22_6thread17LinearCombinationISM_Li1EffLNS29_9ScaleType4KindE0ELNS_15FloatRoundStyleE2ESM_EENS_4gemm15EpilogueDefaultEEEEEvvEEEEvNT_6ParamsE:
	.zero		1664


//--------------------- SYMBOLS --------------------------

	.type		.nv.reservedSmem.offset0,@object
	.size		.nv.reservedSmem.offset0,0x4
